//
// Generated by NVIDIA NVVM Compiler
//
// Compiler Build ID: CL-36424714
// Cuda compilation tools, release 13.0, V13.0.88
// Based on NVVM 20.0.0
//

.version 9.0
.target sm_100
.address_size 64

	// .globl	_Z10LevyWalkGoPdiidddddi
.func  (.param .b64 func_retval0) __internal_accurate_pow
(
	.param .b64 __internal_accurate_pow_param_0,
	.param .b64 __internal_accurate_pow_param_1
)
;
.global .align 4 .b8 precalc_xorwow_matrix[102400];
.global .align 4 .b8 precalc_xorwow_offset_matrix[102400];
.global .align 4 .b8 mrg32k3aM1[2304];
.global .align 4 .b8 mrg32k3aM2[2304];
.global .align 4 .b8 mrg32k3aM1SubSeq[2016];
.global .align 4 .b8 mrg32k3aM2SubSeq[2016];
.global .align 4 .b8 mrg32k3aM1Seq[2304];
.global .align 4 .b8 mrg32k3aM2Seq[2304];
.const .align 8 .b8 __cr_lgamma_table[72];

.visible .entry _Z10LevyWalkGoPdiidddddi(
	.param .u64 .ptr .align 1 _Z10LevyWalkGoPdiidddddi_param_0,
	.param .u32 _Z10LevyWalkGoPdiidddddi_param_1,
	.param .u32 _Z10LevyWalkGoPdiidddddi_param_2,
	.param .f64 _Z10LevyWalkGoPdiidddddi_param_3,
	.param .f64 _Z10LevyWalkGoPdiidddddi_param_4,
	.param .f64 _Z10LevyWalkGoPdiidddddi_param_5,
	.param .f64 _Z10LevyWalkGoPdiidddddi_param_6,
	.param .f64 _Z10LevyWalkGoPdiidddddi_param_7,
	.param .u32 _Z10LevyWalkGoPdiidddddi_param_8
)
{
	.local .align 8 .b8 	__local_depot0[48];
	.reg .b64 	%SP;
	.reg .b64 	%SPL;
	.reg .pred 	%p<159>;
	.reg .b32 	%r<1466>;
	.reg .b64 	%rd<72>;
	.reg .b64 	%fd<137>;

	mov.u64 	%SPL, __local_depot0;
	ld.param.u64 	%rd23, [_Z10LevyWalkGoPdiidddddi_param_0];
	ld.param.u32 	%r605, [_Z10LevyWalkGoPdiidddddi_param_1];
	ld.param.u32 	%r606, [_Z10LevyWalkGoPdiidddddi_param_2];
	cvta.to.global.u64 	%rd1, %rd23;
	add.u64 	%rd2, %SPL, 0;
	mov.u32 	%r607, %ntid.x;
	mov.u32 	%r608, %ctaid.x;
	mov.u32 	%r609, %tid.x;
	mad.lo.s32 	%r610, %r607, %r608, %r609;
	cvt.s64.s32 	%rd67, %r610;
	xor.b32  	%r611, %r606, -1429050551;
	mul.lo.s32 	%r1, %r611, 1099087573;
	setp.gt.s32 	%p6, %r606, -1;
	selp.b32 	%r2, -644748465, -1947113066, %p6;
	add.s32 	%r612, %r2, %r1;
	add.s32 	%r1450, %r612, 6615241;
	add.s32 	%r1173, %r1, 123456789;
	st.local.v2.u32 	[%rd2], {%r1450, %r1173};
	xor.b32  	%r1172, %r1, 362436069;
	add.s32 	%r1171, %r2, 521288629;
	st.local.v2.u32 	[%rd2+8], {%r1172, %r1171};
	xor.b32  	%r1170, %r2, 88675123;
	add.s32 	%r1169, %r1, 5783321;
	st.local.v2.u32 	[%rd2+16], {%r1170, %r1169};
	setp.eq.s32 	%p7, %r610, 0;
	@%p7 bra 	$L__BB0_115;
	mov.b32 	%r1156, 0;
	mov.u64 	%rd27, precalc_xorwow_matrix;
$L__BB0_2:
	mov.u64 	%rd4, %rd67;
	and.b64  	%rd25, %rd4, 3;
	setp.eq.s64 	%p8, %rd25, 0;
	@%p8 bra 	$L__BB0_114;
	mul.wide.u32 	%rd26, %r1156, 3200;
	add.s64 	%rd5, %rd27, %rd26;
	mov.b32 	%r1169, 0;
	mov.u32 	%r1170, %r1169;
	mov.u32 	%r1171, %r1169;
	mov.u32 	%r1172, %r1169;
	mov.u32 	%r1173, %r1169;
	mov.u32 	%r1162, %r1169;
$L__BB0_4:
	mul.wide.u32 	%rd28, %r1162, 4;
	add.s64 	%rd29, %rd2, %rd28;
	ld.local.u32 	%r20, [%rd29+4];
	shl.b32 	%r21, %r1162, 5;
	mov.b32 	%r1168, 0;
$L__BB0_5:
	.pragma "nounroll";
	shr.u32 	%r617, %r20, %r1168;
	and.b32  	%r618, %r617, 1;
	setp.eq.b32 	%p9, %r618, 1;
	not.pred 	%p10, %p9;
	add.s32 	%r619, %r21, %r1168;
	mul.lo.s32 	%r620, %r619, 5;
	mul.wide.u32 	%rd30, %r620, 4;
	add.s64 	%rd6, %rd5, %rd30;
	@%p10 bra 	$L__BB0_7;
	ld.global.u32 	%r621, [%rd6];
	xor.b32  	%r1173, %r1173, %r621;
	ld.global.u32 	%r622, [%rd6+4];
	xor.b32  	%r1172, %r1172, %r622;
	ld.global.u32 	%r623, [%rd6+8];
	xor.b32  	%r1171, %r1171, %r623;
	ld.global.u32 	%r624, [%rd6+12];
	xor.b32  	%r1170, %r1170, %r624;
	ld.global.u32 	%r625, [%rd6+16];
	xor.b32  	%r1169, %r1169, %r625;
$L__BB0_7:
	and.b32  	%r627, %r617, 2;
	setp.eq.s32 	%p11, %r627, 0;
	@%p11 bra 	$L__BB0_9;
	ld.global.u32 	%r628, [%rd6+20];
	xor.b32  	%r1173, %r1173, %r628;
	ld.global.u32 	%r629, [%rd6+24];
	xor.b32  	%r1172, %r1172, %r629;
	ld.global.u32 	%r630, [%rd6+28];
	xor.b32  	%r1171, %r1171, %r630;
	ld.global.u32 	%r631, [%rd6+32];
	xor.b32  	%r1170, %r1170, %r631;
	ld.global.u32 	%r632, [%rd6+36];
	xor.b32  	%r1169, %r1169, %r632;
$L__BB0_9:
	and.b32  	%r634, %r617, 4;
	setp.eq.s32 	%p12, %r634, 0;
	@%p12 bra 	$L__BB0_11;
	ld.global.u32 	%r635, [%rd6+40];
	xor.b32  	%r1173, %r1173, %r635;
	ld.global.u32 	%r636, [%rd6+44];
	xor.b32  	%r1172, %r1172, %r636;
	ld.global.u32 	%r637, [%rd6+48];
	xor.b32  	%r1171, %r1171, %r637;
	ld.global.u32 	%r638, [%rd6+52];
	xor.b32  	%r1170, %r1170, %r638;
	ld.global.u32 	%r639, [%rd6+56];
	xor.b32  	%r1169, %r1169, %r639;
$L__BB0_11:
	and.b32  	%r641, %r617, 8;
	setp.eq.s32 	%p13, %r641, 0;
	@%p13 bra 	$L__BB0_13;
	ld.global.u32 	%r642, [%rd6+60];
	xor.b32  	%r1173, %r1173, %r642;
	ld.global.u32 	%r643, [%rd6+64];
	xor.b32  	%r1172, %r1172, %r643;
	ld.global.u32 	%r644, [%rd6+68];
	xor.b32  	%r1171, %r1171, %r644;
	ld.global.u32 	%r645, [%rd6+72];
	xor.b32  	%r1170, %r1170, %r645;
	ld.global.u32 	%r646, [%rd6+76];
	xor.b32  	%r1169, %r1169, %r646;
$L__BB0_13:
	and.b32  	%r648, %r617, 16;
	setp.eq.s32 	%p14, %r648, 0;
	@%p14 bra 	$L__BB0_15;
	ld.global.u32 	%r649, [%rd6+80];
	xor.b32  	%r1173, %r1173, %r649;
	ld.global.u32 	%r650, [%rd6+84];
	xor.b32  	%r1172, %r1172, %r650;
	ld.global.u32 	%r651, [%rd6+88];
	xor.b32  	%r1171, %r1171, %r651;
	ld.global.u32 	%r652, [%rd6+92];
	xor.b32  	%r1170, %r1170, %r652;
	ld.global.u32 	%r653, [%rd6+96];
	xor.b32  	%r1169, %r1169, %r653;
$L__BB0_15:
	and.b32  	%r655, %r617, 32;
	setp.eq.s32 	%p15, %r655, 0;
	@%p15 bra 	$L__BB0_17;
	ld.global.u32 	%r656, [%rd6+100];
	xor.b32  	%r1173, %r1173, %r656;
	ld.global.u32 	%r657, [%rd6+104];
	xor.b32  	%r1172, %r1172, %r657;
	ld.global.u32 	%r658, [%rd6+108];
	xor.b32  	%r1171, %r1171, %r658;
	ld.global.u32 	%r659, [%rd6+112];
	xor.b32  	%r1170, %r1170, %r659;
	ld.global.u32 	%r660, [%rd6+116];
	xor.b32  	%r1169, %r1169, %r660;
$L__BB0_17:
	and.b32  	%r662, %r617, 64;
	setp.eq.s32 	%p16, %r662, 0;
	@%p16 bra 	$L__BB0_19;
	ld.global.u32 	%r663, [%rd6+120];
	xor.b32  	%r1173, %r1173, %r663;
	ld.global.u32 	%r664, [%rd6+124];
	xor.b32  	%r1172, %r1172, %r664;
	ld.global.u32 	%r665, [%rd6+128];
	xor.b32  	%r1171, %r1171, %r665;
	ld.global.u32 	%r666, [%rd6+132];
	xor.b32  	%r1170, %r1170, %r666;
	ld.global.u32 	%r667, [%rd6+136];
	xor.b32  	%r1169, %r1169, %r667;
$L__BB0_19:
	and.b32  	%r669, %r617, 128;
	setp.eq.s32 	%p17, %r669, 0;
	@%p17 bra 	$L__BB0_21;
	ld.global.u32 	%r670, [%rd6+140];
	xor.b32  	%r1173, %r1173, %r670;
	ld.global.u32 	%r671, [%rd6+144];
	xor.b32  	%r1172, %r1172, %r671;
	ld.global.u32 	%r672, [%rd6+148];
	xor.b32  	%r1171, %r1171, %r672;
	ld.global.u32 	%r673, [%rd6+152];
	xor.b32  	%r1170, %r1170, %r673;
	ld.global.u32 	%r674, [%rd6+156];
	xor.b32  	%r1169, %r1169, %r674;
$L__BB0_21:
	and.b32  	%r676, %r617, 256;
	setp.eq.s32 	%p18, %r676, 0;
	@%p18 bra 	$L__BB0_23;
	ld.global.u32 	%r677, [%rd6+160];
	xor.b32  	%r1173, %r1173, %r677;
	ld.global.u32 	%r678, [%rd6+164];
	xor.b32  	%r1172, %r1172, %r678;
	ld.global.u32 	%r679, [%rd6+168];
	xor.b32  	%r1171, %r1171, %r679;
	ld.global.u32 	%r680, [%rd6+172];
	xor.b32  	%r1170, %r1170, %r680;
	ld.global.u32 	%r681, [%rd6+176];
	xor.b32  	%r1169, %r1169, %r681;
$L__BB0_23:
	and.b32  	%r683, %r617, 512;
	setp.eq.s32 	%p19, %r683, 0;
	@%p19 bra 	$L__BB0_25;
	ld.global.u32 	%r684, [%rd6+180];
	xor.b32  	%r1173, %r1173, %r684;
	ld.global.u32 	%r685, [%rd6+184];
	xor.b32  	%r1172, %r1172, %r685;
	ld.global.u32 	%r686, [%rd6+188];
	xor.b32  	%r1171, %r1171, %r686;
	ld.global.u32 	%r687, [%rd6+192];
	xor.b32  	%r1170, %r1170, %r687;
	ld.global.u32 	%r688, [%rd6+196];
	xor.b32  	%r1169, %r1169, %r688;
$L__BB0_25:
	and.b32  	%r690, %r617, 1024;
	setp.eq.s32 	%p20, %r690, 0;
	@%p20 bra 	$L__BB0_27;
	ld.global.u32 	%r691, [%rd6+200];
	xor.b32  	%r1173, %r1173, %r691;
	ld.global.u32 	%r692, [%rd6+204];
	xor.b32  	%r1172, %r1172, %r692;
	ld.global.u32 	%r693, [%rd6+208];
	xor.b32  	%r1171, %r1171, %r693;
	ld.global.u32 	%r694, [%rd6+212];
	xor.b32  	%r1170, %r1170, %r694;
	ld.global.u32 	%r695, [%rd6+216];
	xor.b32  	%r1169, %r1169, %r695;
$L__BB0_27:
	and.b32  	%r697, %r617, 2048;
	setp.eq.s32 	%p21, %r697, 0;
	@%p21 bra 	$L__BB0_29;
	ld.global.u32 	%r698, [%rd6+220];
	xor.b32  	%r1173, %r1173, %r698;
	ld.global.u32 	%r699, [%rd6+224];
	xor.b32  	%r1172, %r1172, %r699;
	ld.global.u32 	%r700, [%rd6+228];
	xor.b32  	%r1171, %r1171, %r700;
	ld.global.u32 	%r701, [%rd6+232];
	xor.b32  	%r1170, %r1170, %r701;
	ld.global.u32 	%r702, [%rd6+236];
	xor.b32  	%r1169, %r1169, %r702;
$L__BB0_29:
	and.b32  	%r704, %r617, 4096;
	setp.eq.s32 	%p22, %r704, 0;
	@%p22 bra 	$L__BB0_31;
	ld.global.u32 	%r705, [%rd6+240];
	xor.b32  	%r1173, %r1173, %r705;
	ld.global.u32 	%r706, [%rd6+244];
	xor.b32  	%r1172, %r1172, %r706;
	ld.global.u32 	%r707, [%rd6+248];
	xor.b32  	%r1171, %r1171, %r707;
	ld.global.u32 	%r708, [%rd6+252];
	xor.b32  	%r1170, %r1170, %r708;
	ld.global.u32 	%r709, [%rd6+256];
	xor.b32  	%r1169, %r1169, %r709;
$L__BB0_31:
	and.b32  	%r711, %r617, 8192;
	setp.eq.s32 	%p23, %r711, 0;
	@%p23 bra 	$L__BB0_33;
	ld.global.u32 	%r712, [%rd6+260];
	xor.b32  	%r1173, %r1173, %r712;
	ld.global.u32 	%r713, [%rd6+264];
	xor.b32  	%r1172, %r1172, %r713;
	ld.global.u32 	%r714, [%rd6+268];
	xor.b32  	%r1171, %r1171, %r714;
	ld.global.u32 	%r715, [%rd6+272];
	xor.b32  	%r1170, %r1170, %r715;
	ld.global.u32 	%r716, [%rd6+276];
	xor.b32  	%r1169, %r1169, %r716;
$L__BB0_33:
	and.b32  	%r718, %r617, 16384;
	setp.eq.s32 	%p24, %r718, 0;
	@%p24 bra 	$L__BB0_35;
	ld.global.u32 	%r719, [%rd6+280];
	xor.b32  	%r1173, %r1173, %r719;
	ld.global.u32 	%r720, [%rd6+284];
	xor.b32  	%r1172, %r1172, %r720;
	ld.global.u32 	%r721, [%rd6+288];
	xor.b32  	%r1171, %r1171, %r721;
	ld.global.u32 	%r722, [%rd6+292];
	xor.b32  	%r1170, %r1170, %r722;
	ld.global.u32 	%r723, [%rd6+296];
	xor.b32  	%r1169, %r1169, %r723;
$L__BB0_35:
	and.b32  	%r725, %r617, 32768;
	setp.eq.s32 	%p25, %r725, 0;
	@%p25 bra 	$L__BB0_37;
	ld.global.u32 	%r726, [%rd6+300];
	xor.b32  	%r1173, %r1173, %r726;
	ld.global.u32 	%r727, [%rd6+304];
	xor.b32  	%r1172, %r1172, %r727;
	ld.global.u32 	%r728, [%rd6+308];
	xor.b32  	%r1171, %r1171, %r728;
	ld.global.u32 	%r729, [%rd6+312];
	xor.b32  	%r1170, %r1170, %r729;
	ld.global.u32 	%r730, [%rd6+316];
	xor.b32  	%r1169, %r1169, %r730;
$L__BB0_37:
	add.s32 	%r1168, %r1168, 16;
	setp.ne.s32 	%p26, %r1168, 32;
	@%p26 bra 	$L__BB0_5;
	mad.lo.s32 	%r731, %r1162, -31, %r21;
	add.s32 	%r1162, %r731, 1;
	setp.ne.s32 	%p27, %r1162, 5;
	@%p27 bra 	$L__BB0_4;
	st.local.u32 	[%rd2+4], %r1173;
	st.local.v2.u32 	[%rd2+8], {%r1172, %r1171};
	st.local.v2.u32 	[%rd2+16], {%r1170, %r1169};
	setp.eq.s64 	%p28, %rd25, 1;
	@%p28 bra 	$L__BB0_114;
	mov.b32 	%r1169, 0;
	mov.u32 	%r1170, %r1169;
	mov.u32 	%r1171, %r1169;
	mov.u32 	%r1172, %r1169;
	mov.u32 	%r1173, %r1169;
	mov.u32 	%r1254, %r1169;
$L__BB0_41:
	mul.wide.u32 	%rd32, %r1254, 4;
	add.s64 	%rd33, %rd2, %rd32;
	ld.local.u32 	%r196, [%rd33+4];
	shl.b32 	%r197, %r1254, 5;
	mov.b32 	%r1260, 0;
$L__BB0_42:
	.pragma "nounroll";
	shr.u32 	%r734, %r196, %r1260;
	and.b32  	%r735, %r734, 1;
	setp.eq.b32 	%p29, %r735, 1;
	not.pred 	%p30, %p29;
	add.s32 	%r736, %r197, %r1260;
	mul.lo.s32 	%r737, %r736, 5;
	mul.wide.u32 	%rd34, %r737, 4;
	add.s64 	%rd7, %rd5, %rd34;
	@%p30 bra 	$L__BB0_44;
	ld.global.u32 	%r738, [%rd7];
	xor.b32  	%r1173, %r1173, %r738;
	ld.global.u32 	%r739, [%rd7+4];
	xor.b32  	%r1172, %r1172, %r739;
	ld.global.u32 	%r740, [%rd7+8];
	xor.b32  	%r1171, %r1171, %r740;
	ld.global.u32 	%r741, [%rd7+12];
	xor.b32  	%r1170, %r1170, %r741;
	ld.global.u32 	%r742, [%rd7+16];
	xor.b32  	%r1169, %r1169, %r742;
$L__BB0_44:
	and.b32  	%r744, %r734, 2;
	setp.eq.s32 	%p31, %r744, 0;
	@%p31 bra 	$L__BB0_46;
	ld.global.u32 	%r745, [%rd7+20];
	xor.b32  	%r1173, %r1173, %r745;
	ld.global.u32 	%r746, [%rd7+24];
	xor.b32  	%r1172, %r1172, %r746;
	ld.global.u32 	%r747, [%rd7+28];
	xor.b32  	%r1171, %r1171, %r747;
	ld.global.u32 	%r748, [%rd7+32];
	xor.b32  	%r1170, %r1170, %r748;
	ld.global.u32 	%r749, [%rd7+36];
	xor.b32  	%r1169, %r1169, %r749;
$L__BB0_46:
	and.b32  	%r751, %r734, 4;
	setp.eq.s32 	%p32, %r751, 0;
	@%p32 bra 	$L__BB0_48;
	ld.global.u32 	%r752, [%rd7+40];
	xor.b32  	%r1173, %r1173, %r752;
	ld.global.u32 	%r753, [%rd7+44];
	xor.b32  	%r1172, %r1172, %r753;
	ld.global.u32 	%r754, [%rd7+48];
	xor.b32  	%r1171, %r1171, %r754;
	ld.global.u32 	%r755, [%rd7+52];
	xor.b32  	%r1170, %r1170, %r755;
	ld.global.u32 	%r756, [%rd7+56];
	xor.b32  	%r1169, %r1169, %r756;
$L__BB0_48:
	and.b32  	%r758, %r734, 8;
	setp.eq.s32 	%p33, %r758, 0;
	@%p33 bra 	$L__BB0_50;
	ld.global.u32 	%r759, [%rd7+60];
	xor.b32  	%r1173, %r1173, %r759;
	ld.global.u32 	%r760, [%rd7+64];
	xor.b32  	%r1172, %r1172, %r760;
	ld.global.u32 	%r761, [%rd7+68];
	xor.b32  	%r1171, %r1171, %r761;
	ld.global.u32 	%r762, [%rd7+72];
	xor.b32  	%r1170, %r1170, %r762;
	ld.global.u32 	%r763, [%rd7+76];
	xor.b32  	%r1169, %r1169, %r763;
$L__BB0_50:
	and.b32  	%r765, %r734, 16;
	setp.eq.s32 	%p34, %r765, 0;
	@%p34 bra 	$L__BB0_52;
	ld.global.u32 	%r766, [%rd7+80];
	xor.b32  	%r1173, %r1173, %r766;
	ld.global.u32 	%r767, [%rd7+84];
	xor.b32  	%r1172, %r1172, %r767;
	ld.global.u32 	%r768, [%rd7+88];
	xor.b32  	%r1171, %r1171, %r768;
	ld.global.u32 	%r769, [%rd7+92];
	xor.b32  	%r1170, %r1170, %r769;
	ld.global.u32 	%r770, [%rd7+96];
	xor.b32  	%r1169, %r1169, %r770;
$L__BB0_52:
	and.b32  	%r772, %r734, 32;
	setp.eq.s32 	%p35, %r772, 0;
	@%p35 bra 	$L__BB0_54;
	ld.global.u32 	%r773, [%rd7+100];
	xor.b32  	%r1173, %r1173, %r773;
	ld.global.u32 	%r774, [%rd7+104];
	xor.b32  	%r1172, %r1172, %r774;
	ld.global.u32 	%r775, [%rd7+108];
	xor.b32  	%r1171, %r1171, %r775;
	ld.global.u32 	%r776, [%rd7+112];
	xor.b32  	%r1170, %r1170, %r776;
	ld.global.u32 	%r777, [%rd7+116];
	xor.b32  	%r1169, %r1169, %r777;
$L__BB0_54:
	and.b32  	%r779, %r734, 64;
	setp.eq.s32 	%p36, %r779, 0;
	@%p36 bra 	$L__BB0_56;
	ld.global.u32 	%r780, [%rd7+120];
	xor.b32  	%r1173, %r1173, %r780;
	ld.global.u32 	%r781, [%rd7+124];
	xor.b32  	%r1172, %r1172, %r781;
	ld.global.u32 	%r782, [%rd7+128];
	xor.b32  	%r1171, %r1171, %r782;
	ld.global.u32 	%r783, [%rd7+132];
	xor.b32  	%r1170, %r1170, %r783;
	ld.global.u32 	%r784, [%rd7+136];
	xor.b32  	%r1169, %r1169, %r784;
$L__BB0_56:
	and.b32  	%r786, %r734, 128;
	setp.eq.s32 	%p37, %r786, 0;
	@%p37 bra 	$L__BB0_58;
	ld.global.u32 	%r787, [%rd7+140];
	xor.b32  	%r1173, %r1173, %r787;
	ld.global.u32 	%r788, [%rd7+144];
	xor.b32  	%r1172, %r1172, %r788;
	ld.global.u32 	%r789, [%rd7+148];
	xor.b32  	%r1171, %r1171, %r789;
	ld.global.u32 	%r790, [%rd7+152];
	xor.b32  	%r1170, %r1170, %r790;
	ld.global.u32 	%r791, [%rd7+156];
	xor.b32  	%r1169, %r1169, %r791;
$L__BB0_58:
	and.b32  	%r793, %r734, 256;
	setp.eq.s32 	%p38, %r793, 0;
	@%p38 bra 	$L__BB0_60;
	ld.global.u32 	%r794, [%rd7+160];
	xor.b32  	%r1173, %r1173, %r794;
	ld.global.u32 	%r795, [%rd7+164];
	xor.b32  	%r1172, %r1172, %r795;
	ld.global.u32 	%r796, [%rd7+168];
	xor.b32  	%r1171, %r1171, %r796;
	ld.global.u32 	%r797, [%rd7+172];
	xor.b32  	%r1170, %r1170, %r797;
	ld.global.u32 	%r798, [%rd7+176];
	xor.b32  	%r1169, %r1169, %r798;
$L__BB0_60:
	and.b32  	%r800, %r734, 512;
	setp.eq.s32 	%p39, %r800, 0;
	@%p39 bra 	$L__BB0_62;
	ld.global.u32 	%r801, [%rd7+180];
	xor.b32  	%r1173, %r1173, %r801;
	ld.global.u32 	%r802, [%rd7+184];
	xor.b32  	%r1172, %r1172, %r802;
	ld.global.u32 	%r803, [%rd7+188];
	xor.b32  	%r1171, %r1171, %r803;
	ld.global.u32 	%r804, [%rd7+192];
	xor.b32  	%r1170, %r1170, %r804;
	ld.global.u32 	%r805, [%rd7+196];
	xor.b32  	%r1169, %r1169, %r805;
$L__BB0_62:
	and.b32  	%r807, %r734, 1024;
	setp.eq.s32 	%p40, %r807, 0;
	@%p40 bra 	$L__BB0_64;
	ld.global.u32 	%r808, [%rd7+200];
	xor.b32  	%r1173, %r1173, %r808;
	ld.global.u32 	%r809, [%rd7+204];
	xor.b32  	%r1172, %r1172, %r809;
	ld.global.u32 	%r810, [%rd7+208];
	xor.b32  	%r1171, %r1171, %r810;
	ld.global.u32 	%r811, [%rd7+212];
	xor.b32  	%r1170, %r1170, %r811;
	ld.global.u32 	%r812, [%rd7+216];
	xor.b32  	%r1169, %r1169, %r812;
$L__BB0_64:
	and.b32  	%r814, %r734, 2048;
	setp.eq.s32 	%p41, %r814, 0;
	@%p41 bra 	$L__BB0_66;
	ld.global.u32 	%r815, [%rd7+220];
	xor.b32  	%r1173, %r1173, %r815;
	ld.global.u32 	%r816, [%rd7+224];
	xor.b32  	%r1172, %r1172, %r816;
	ld.global.u32 	%r817, [%rd7+228];
	xor.b32  	%r1171, %r1171, %r817;
	ld.global.u32 	%r818, [%rd7+232];
	xor.b32  	%r1170, %r1170, %r818;
	ld.global.u32 	%r819, [%rd7+236];
	xor.b32  	%r1169, %r1169, %r819;
$L__BB0_66:
	and.b32  	%r821, %r734, 4096;
	setp.eq.s32 	%p42, %r821, 0;
	@%p42 bra 	$L__BB0_68;
	ld.global.u32 	%r822, [%rd7+240];
	xor.b32  	%r1173, %r1173, %r822;
	ld.global.u32 	%r823, [%rd7+244];
	xor.b32  	%r1172, %r1172, %r823;
	ld.global.u32 	%r824, [%rd7+248];
	xor.b32  	%r1171, %r1171, %r824;
	ld.global.u32 	%r825, [%rd7+252];
	xor.b32  	%r1170, %r1170, %r825;
	ld.global.u32 	%r826, [%rd7+256];
	xor.b32  	%r1169, %r1169, %r826;
$L__BB0_68:
	and.b32  	%r828, %r734, 8192;
	setp.eq.s32 	%p43, %r828, 0;
	@%p43 bra 	$L__BB0_70;
	ld.global.u32 	%r829, [%rd7+260];
	xor.b32  	%r1173, %r1173, %r829;
	ld.global.u32 	%r830, [%rd7+264];
	xor.b32  	%r1172, %r1172, %r830;
	ld.global.u32 	%r831, [%rd7+268];
	xor.b32  	%r1171, %r1171, %r831;
	ld.global.u32 	%r832, [%rd7+272];
	xor.b32  	%r1170, %r1170, %r832;
	ld.global.u32 	%r833, [%rd7+276];
	xor.b32  	%r1169, %r1169, %r833;
$L__BB0_70:
	and.b32  	%r835, %r734, 16384;
	setp.eq.s32 	%p44, %r835, 0;
	@%p44 bra 	$L__BB0_72;
	ld.global.u32 	%r836, [%rd7+280];
	xor.b32  	%r1173, %r1173, %r836;
	ld.global.u32 	%r837, [%rd7+284];
	xor.b32  	%r1172, %r1172, %r837;
	ld.global.u32 	%r838, [%rd7+288];
	xor.b32  	%r1171, %r1171, %r838;
	ld.global.u32 	%r839, [%rd7+292];
	xor.b32  	%r1170, %r1170, %r839;
	ld.global.u32 	%r840, [%rd7+296];
	xor.b32  	%r1169, %r1169, %r840;
$L__BB0_72:
	and.b32  	%r842, %r734, 32768;
	setp.eq.s32 	%p45, %r842, 0;
	@%p45 bra 	$L__BB0_74;
	ld.global.u32 	%r843, [%rd7+300];
	xor.b32  	%r1173, %r1173, %r843;
	ld.global.u32 	%r844, [%rd7+304];
	xor.b32  	%r1172, %r1172, %r844;
	ld.global.u32 	%r845, [%rd7+308];
	xor.b32  	%r1171, %r1171, %r845;
	ld.global.u32 	%r846, [%rd7+312];
	xor.b32  	%r1170, %r1170, %r846;
	ld.global.u32 	%r847, [%rd7+316];
	xor.b32  	%r1169, %r1169, %r847;
$L__BB0_74:
	add.s32 	%r1260, %r1260, 16;
	setp.ne.s32 	%p46, %r1260, 32;
	@%p46 bra 	$L__BB0_42;
	mad.lo.s32 	%r848, %r1254, -31, %r197;
	add.s32 	%r1254, %r848, 1;
	setp.ne.s32 	%p47, %r1254, 5;
	@%p47 bra 	$L__BB0_41;
	st.local.u32 	[%rd2+4], %r1173;
	st.local.v2.u32 	[%rd2+8], {%r1172, %r1171};
	st.local.v2.u32 	[%rd2+16], {%r1170, %r1169};
	setp.ne.s64 	%p48, %rd25, 3;
	@%p48 bra 	$L__BB0_114;
	mov.b32 	%r1169, 0;
	mov.u32 	%r1170, %r1169;
	mov.u32 	%r1171, %r1169;
	mov.u32 	%r1172, %r1169;
	mov.u32 	%r1173, %r1169;
	mov.u32 	%r1346, %r1169;
$L__BB0_78:
	mul.wide.u32 	%rd36, %r1346, 4;
	add.s64 	%rd37, %rd2, %rd36;
	ld.local.u32 	%r372, [%rd37+4];
	shl.b32 	%r373, %r1346, 5;
	mov.b32 	%r1352, 0;
$L__BB0_79:
	.pragma "nounroll";
	shr.u32 	%r851, %r372, %r1352;
	and.b32  	%r852, %r851, 1;
	setp.eq.b32 	%p49, %r852, 1;
	not.pred 	%p50, %p49;
	add.s32 	%r853, %r373, %r1352;
	mul.lo.s32 	%r854, %r853, 5;
	mul.wide.u32 	%rd38, %r854, 4;
	add.s64 	%rd8, %rd5, %rd38;
	@%p50 bra 	$L__BB0_81;
	ld.global.u32 	%r855, [%rd8];
	xor.b32  	%r1173, %r1173, %r855;
	ld.global.u32 	%r856, [%rd8+4];
	xor.b32  	%r1172, %r1172, %r856;
	ld.global.u32 	%r857, [%rd8+8];
	xor.b32  	%r1171, %r1171, %r857;
	ld.global.u32 	%r858, [%rd8+12];
	xor.b32  	%r1170, %r1170, %r858;
	ld.global.u32 	%r859, [%rd8+16];
	xor.b32  	%r1169, %r1169, %r859;
$L__BB0_81:
	and.b32  	%r861, %r851, 2;
	setp.eq.s32 	%p51, %r861, 0;
	@%p51 bra 	$L__BB0_83;
	ld.global.u32 	%r862, [%rd8+20];
	xor.b32  	%r1173, %r1173, %r862;
	ld.global.u32 	%r863, [%rd8+24];
	xor.b32  	%r1172, %r1172, %r863;
	ld.global.u32 	%r864, [%rd8+28];
	xor.b32  	%r1171, %r1171, %r864;
	ld.global.u32 	%r865, [%rd8+32];
	xor.b32  	%r1170, %r1170, %r865;
	ld.global.u32 	%r866, [%rd8+36];
	xor.b32  	%r1169, %r1169, %r866;
$L__BB0_83:
	and.b32  	%r868, %r851, 4;
	setp.eq.s32 	%p52, %r868, 0;
	@%p52 bra 	$L__BB0_85;
	ld.global.u32 	%r869, [%rd8+40];
	xor.b32  	%r1173, %r1173, %r869;
	ld.global.u32 	%r870, [%rd8+44];
	xor.b32  	%r1172, %r1172, %r870;
	ld.global.u32 	%r871, [%rd8+48];
	xor.b32  	%r1171, %r1171, %r871;
	ld.global.u32 	%r872, [%rd8+52];
	xor.b32  	%r1170, %r1170, %r872;
	ld.global.u32 	%r873, [%rd8+56];
	xor.b32  	%r1169, %r1169, %r873;
$L__BB0_85:
	and.b32  	%r875, %r851, 8;
	setp.eq.s32 	%p53, %r875, 0;
	@%p53 bra 	$L__BB0_87;
	ld.global.u32 	%r876, [%rd8+60];
	xor.b32  	%r1173, %r1173, %r876;
	ld.global.u32 	%r877, [%rd8+64];
	xor.b32  	%r1172, %r1172, %r877;
	ld.global.u32 	%r878, [%rd8+68];
	xor.b32  	%r1171, %r1171, %r878;
	ld.global.u32 	%r879, [%rd8+72];
	xor.b32  	%r1170, %r1170, %r879;
	ld.global.u32 	%r880, [%rd8+76];
	xor.b32  	%r1169, %r1169, %r880;
$L__BB0_87:
	and.b32  	%r882, %r851, 16;
	setp.eq.s32 	%p54, %r882, 0;
	@%p54 bra 	$L__BB0_89;
	ld.global.u32 	%r883, [%rd8+80];
	xor.b32  	%r1173, %r1173, %r883;
	ld.global.u32 	%r884, [%rd8+84];
	xor.b32  	%r1172, %r1172, %r884;
	ld.global.u32 	%r885, [%rd8+88];
	xor.b32  	%r1171, %r1171, %r885;
	ld.global.u32 	%r886, [%rd8+92];
	xor.b32  	%r1170, %r1170, %r886;
	ld.global.u32 	%r887, [%rd8+96];
	xor.b32  	%r1169, %r1169, %r887;
$L__BB0_89:
	and.b32  	%r889, %r851, 32;
	setp.eq.s32 	%p55, %r889, 0;
	@%p55 bra 	$L__BB0_91;
	ld.global.u32 	%r890, [%rd8+100];
	xor.b32  	%r1173, %r1173, %r890;
	ld.global.u32 	%r891, [%rd8+104];
	xor.b32  	%r1172, %r1172, %r891;
	ld.global.u32 	%r892, [%rd8+108];
	xor.b32  	%r1171, %r1171, %r892;
	ld.global.u32 	%r893, [%rd8+112];
	xor.b32  	%r1170, %r1170, %r893;
	ld.global.u32 	%r894, [%rd8+116];
	xor.b32  	%r1169, %r1169, %r894;
$L__BB0_91:
	and.b32  	%r896, %r851, 64;
	setp.eq.s32 	%p56, %r896, 0;
	@%p56 bra 	$L__BB0_93;
	ld.global.u32 	%r897, [%rd8+120];
	xor.b32  	%r1173, %r1173, %r897;
	ld.global.u32 	%r898, [%rd8+124];
	xor.b32  	%r1172, %r1172, %r898;
	ld.global.u32 	%r899, [%rd8+128];
	xor.b32  	%r1171, %r1171, %r899;
	ld.global.u32 	%r900, [%rd8+132];
	xor.b32  	%r1170, %r1170, %r900;
	ld.global.u32 	%r901, [%rd8+136];
	xor.b32  	%r1169, %r1169, %r901;
$L__BB0_93:
	and.b32  	%r903, %r851, 128;
	setp.eq.s32 	%p57, %r903, 0;
	@%p57 bra 	$L__BB0_95;
	ld.global.u32 	%r904, [%rd8+140];
	xor.b32  	%r1173, %r1173, %r904;
	ld.global.u32 	%r905, [%rd8+144];
	xor.b32  	%r1172, %r1172, %r905;
	ld.global.u32 	%r906, [%rd8+148];
	xor.b32  	%r1171, %r1171, %r906;
	ld.global.u32 	%r907, [%rd8+152];
	xor.b32  	%r1170, %r1170, %r907;
	ld.global.u32 	%r908, [%rd8+156];
	xor.b32  	%r1169, %r1169, %r908;
$L__BB0_95:
	and.b32  	%r910, %r851, 256;
	setp.eq.s32 	%p58, %r910, 0;
	@%p58 bra 	$L__BB0_97;
	ld.global.u32 	%r911, [%rd8+160];
	xor.b32  	%r1173, %r1173, %r911;
	ld.global.u32 	%r912, [%rd8+164];
	xor.b32  	%r1172, %r1172, %r912;
	ld.global.u32 	%r913, [%rd8+168];
	xor.b32  	%r1171, %r1171, %r913;
	ld.global.u32 	%r914, [%rd8+172];
	xor.b32  	%r1170, %r1170, %r914;
	ld.global.u32 	%r915, [%rd8+176];
	xor.b32  	%r1169, %r1169, %r915;
$L__BB0_97:
	and.b32  	%r917, %r851, 512;
	setp.eq.s32 	%p59, %r917, 0;
	@%p59 bra 	$L__BB0_99;
	ld.global.u32 	%r918, [%rd8+180];
	xor.b32  	%r1173, %r1173, %r918;
	ld.global.u32 	%r919, [%rd8+184];
	xor.b32  	%r1172, %r1172, %r919;
	ld.global.u32 	%r920, [%rd8+188];
	xor.b32  	%r1171, %r1171, %r920;
	ld.global.u32 	%r921, [%rd8+192];
	xor.b32  	%r1170, %r1170, %r921;
	ld.global.u32 	%r922, [%rd8+196];
	xor.b32  	%r1169, %r1169, %r922;
$L__BB0_99:
	and.b32  	%r924, %r851, 1024;
	setp.eq.s32 	%p60, %r924, 0;
	@%p60 bra 	$L__BB0_101;
	ld.global.u32 	%r925, [%rd8+200];
	xor.b32  	%r1173, %r1173, %r925;
	ld.global.u32 	%r926, [%rd8+204];
	xor.b32  	%r1172, %r1172, %r926;
	ld.global.u32 	%r927, [%rd8+208];
	xor.b32  	%r1171, %r1171, %r927;
	ld.global.u32 	%r928, [%rd8+212];
	xor.b32  	%r1170, %r1170, %r928;
	ld.global.u32 	%r929, [%rd8+216];
	xor.b32  	%r1169, %r1169, %r929;
$L__BB0_101:
	and.b32  	%r931, %r851, 2048;
	setp.eq.s32 	%p61, %r931, 0;
	@%p61 bra 	$L__BB0_103;
	ld.global.u32 	%r932, [%rd8+220];
	xor.b32  	%r1173, %r1173, %r932;
	ld.global.u32 	%r933, [%rd8+224];
	xor.b32  	%r1172, %r1172, %r933;
	ld.global.u32 	%r934, [%rd8+228];
	xor.b32  	%r1171, %r1171, %r934;
	ld.global.u32 	%r935, [%rd8+232];
	xor.b32  	%r1170, %r1170, %r935;
	ld.global.u32 	%r936, [%rd8+236];
	xor.b32  	%r1169, %r1169, %r936;
$L__BB0_103:
	and.b32  	%r938, %r851, 4096;
	setp.eq.s32 	%p62, %r938, 0;
	@%p62 bra 	$L__BB0_105;
	ld.global.u32 	%r939, [%rd8+240];
	xor.b32  	%r1173, %r1173, %r939;
	ld.global.u32 	%r940, [%rd8+244];
	xor.b32  	%r1172, %r1172, %r940;
	ld.global.u32 	%r941, [%rd8+248];
	xor.b32  	%r1171, %r1171, %r941;
	ld.global.u32 	%r942, [%rd8+252];
	xor.b32  	%r1170, %r1170, %r942;
	ld.global.u32 	%r943, [%rd8+256];
	xor.b32  	%r1169, %r1169, %r943;
$L__BB0_105:
	and.b32  	%r945, %r851, 8192;
	setp.eq.s32 	%p63, %r945, 0;
	@%p63 bra 	$L__BB0_107;
	ld.global.u32 	%r946, [%rd8+260];
	xor.b32  	%r1173, %r1173, %r946;
	ld.global.u32 	%r947, [%rd8+264];
	xor.b32  	%r1172, %r1172, %r947;
	ld.global.u32 	%r948, [%rd8+268];
	xor.b32  	%r1171, %r1171, %r948;
	ld.global.u32 	%r949, [%rd8+272];
	xor.b32  	%r1170, %r1170, %r949;
	ld.global.u32 	%r950, [%rd8+276];
	xor.b32  	%r1169, %r1169, %r950;
$L__BB0_107:
	and.b32  	%r952, %r851, 16384;
	setp.eq.s32 	%p64, %r952, 0;
	@%p64 bra 	$L__BB0_109;
	ld.global.u32 	%r953, [%rd8+280];
	xor.b32  	%r1173, %r1173, %r953;
	ld.global.u32 	%r954, [%rd8+284];
	xor.b32  	%r1172, %r1172, %r954;
	ld.global.u32 	%r955, [%rd8+288];
	xor.b32  	%r1171, %r1171, %r955;
	ld.global.u32 	%r956, [%rd8+292];
	xor.b32  	%r1170, %r1170, %r956;
	ld.global.u32 	%r957, [%rd8+296];
	xor.b32  	%r1169, %r1169, %r957;
$L__BB0_109:
	and.b32  	%r959, %r851, 32768;
	setp.eq.s32 	%p65, %r959, 0;
	@%p65 bra 	$L__BB0_111;
	ld.global.u32 	%r960, [%rd8+300];
	xor.b32  	%r1173, %r1173, %r960;
	ld.global.u32 	%r961, [%rd8+304];
	xor.b32  	%r1172, %r1172, %r961;
	ld.global.u32 	%r962, [%rd8+308];
	xor.b32  	%r1171, %r1171, %r962;
	ld.global.u32 	%r963, [%rd8+312];
	xor.b32  	%r1170, %r1170, %r963;
	ld.global.u32 	%r964, [%rd8+316];
	xor.b32  	%r1169, %r1169, %r964;
$L__BB0_111:
	add.s32 	%r1352, %r1352, 16;
	setp.ne.s32 	%p66, %r1352, 32;
	@%p66 bra 	$L__BB0_79;
	mad.lo.s32 	%r965, %r1346, -31, %r373;
	add.s32 	%r1346, %r965, 1;
	setp.ne.s32 	%p67, %r1346, 5;
	@%p67 bra 	$L__BB0_78;
	st.local.u32 	[%rd2+4], %r1173;
	st.local.v2.u32 	[%rd2+8], {%r1172, %r1171};
	st.local.v2.u32 	[%rd2+16], {%r1170, %r1169};
$L__BB0_114:
	shr.u64 	%rd67, %rd4, 2;
	add.s32 	%r1156, %r1156, 1;
	setp.gt.u64 	%p68, %rd4, 3;
	@%p68 bra 	$L__BB0_2;
$L__BB0_115:
	setp.eq.s32 	%p69, %r605, 0;
	@%p69 bra 	$L__BB0_147;
	ld.param.f64 	%fd121, [_Z10LevyWalkGoPdiidddddi_param_3];
	rcp.rn.f64 	%fd39, %fd121;
	neg.f64 	%fd1, %fd39;
	{
	.reg .b32 %temp; 
	mov.b64 	{%temp, %r554}, %fd1;
	}
	shr.u32 	%r967, %r554, 20;
	and.b32  	%r968, %r967, 2047;
	add.s32 	%r969, %r968, -1012;
	mov.b64 	%rd39, %fd1;
	shl.b64 	%rd10, %rd39, %r969;
	setp.eq.s64 	%p156, %rd10, -9223372036854775808;
	cvt.rzi.f64.f64 	%fd2, %fd1;
	abs.f64 	%fd3, %fd1;
	setp.neu.f64 	%p71, %fd3, 0d3FE0000000000000;
	and.pred  	%p2, %p71, %p156;
	setp.lt.s32 	%p72, %r554, 0;
	setp.num.f64 	%p73, %fd1, %fd1;
	selp.b32 	%r555, 0, 2146435072, %p72;
	and.b32  	%r556, %r554, 2147483647;
	@%p73 bra 	$L__BB0_132;
	setp.eq.s32 	%p123, %r605, 1;
	mov.b64 	%rd69, 0;
	@%p123 bra 	$L__BB0_127;
	add.s32 	%r1444, %r612, 8064989;
	and.b32  	%r1075, %r605, -2;
	neg.s32 	%r1443, %r1075;
	add.s64 	%rd68, %rd1, 8;
$L__BB0_119:
	mov.u32 	%r561, %r1169;
	mov.u32 	%r1450, %r1444;
	shr.u32 	%r1076, %r1173, 2;
	xor.b32  	%r1077, %r1076, %r1173;
	shl.b32 	%r1078, %r561, 4;
	shl.b32 	%r1079, %r1077, 1;
	xor.b32  	%r1080, %r1079, %r1078;
	xor.b32  	%r1081, %r1080, %r1077;
	xor.b32  	%r566, %r1081, %r561;
	add.s32 	%r1082, %r1450, %r566;
	add.s32 	%r1083, %r1082, -1087311;
	shr.u32 	%r1084, %r1172, 2;
	xor.b32  	%r1085, %r1084, %r1172;
	shl.b32 	%r1086, %r566, 4;
	shl.b32 	%r1087, %r1085, 1;
	xor.b32  	%r1088, %r1087, %r1086;
	xor.b32  	%r1089, %r1088, %r1085;
	xor.b32  	%r567, %r1089, %r566;
	add.s32 	%r1090, %r1450, %r567;
	add.s32 	%r1091, %r1090, -724874;
	cvt.u64.u32 	%rd53, %r1083;
	mul.wide.u32 	%rd54, %r1091, 2097152;
	xor.b64  	%rd55, %rd54, %rd53;
	cvt.rn.f64.u64 	%fd76, %rd55;
	fma.rn.f64 	%fd4, %fd76, 0d3CA0000000000000, 0d3C90000000000000;
	{
	.reg .b32 %temp; 
	mov.b64 	{%temp, %r568}, %fd4;
	}
	setp.eq.f64 	%p124, %fd4, 0d0000000000000000;
	@%p124 bra 	$L__BB0_121;
	{ // callseq 3, 0
	.param .b64 param0;
	st.param.f64 	[param0], %fd4;
	.param .b64 param1;
	st.param.f64 	[param1], %fd1;
	.param .b64 retval0;
	call.uni (retval0), 
	__internal_accurate_pow, 
	(
	param0, 
	param1
	);
	ld.param.f64 	%fd77, [retval0];
	} // callseq 3
	setp.lt.s32 	%p125, %r568, 0;
	setp.neu.f64 	%p126, %fd1, %fd2;
	neg.f64 	%fd79, %fd77;
	setp.eq.s64 	%p127, %rd10, -9223372036854775808;
	selp.f64 	%fd80, %fd79, %fd77, %p127;
	selp.f64 	%fd81, %fd80, %fd77, %p125;
	selp.f64 	%fd82, 0dFFF8000000000000, %fd81, %p125;
	selp.f64 	%fd128, %fd82, %fd81, %p126;
	bra.uni 	$L__BB0_122;
$L__BB0_121:
	setp.lt.s32 	%p128, %r554, 0;
	selp.b32 	%r1092, %r568, 0, %p2;
	or.b32  	%r1093, %r1092, 2146435072;
	selp.b32 	%r1094, %r1093, %r1092, %p128;
	mov.b32 	%r1095, 0;
	mov.b64 	%fd128, {%r1095, %r1094};
$L__BB0_122:
	ld.param.f64 	%fd125, [_Z10LevyWalkGoPdiidddddi_param_6];
	setp.eq.f64 	%p129, %fd1, 0d0000000000000000;
	add.f64 	%fd83, %fd1, %fd4;
	{
	.reg .b32 %temp; 
	mov.b64 	{%temp, %r1096}, %fd83;
	}
	and.b32  	%r1097, %r1096, 2146435072;
	setp.eq.s32 	%p130, %r1097, 2146435072;
	add.rn.f64 	%fd84, %fd4, %fd1;
	selp.f64 	%fd85, %fd84, %fd128, %p130;
	setp.eq.f64 	%p131, %fd4, 0d3FF0000000000000;
	add.f64 	%fd86, %fd85, 0dBFF0000000000000;
	selp.f64 	%fd87, 0d0000000000000000, %fd86, %p131;
	selp.f64 	%fd88, 0d0000000000000000, %fd87, %p129;
	mul.f64 	%fd89, %fd125, %fd88;
	st.global.f64 	[%rd68+-8], %fd89;
	shr.u32 	%r1098, %r1171, 2;
	xor.b32  	%r1099, %r1098, %r1171;
	shl.b32 	%r1100, %r567, 4;
	shl.b32 	%r1101, %r1099, 1;
	xor.b32  	%r1102, %r1101, %r1100;
	xor.b32  	%r1103, %r1102, %r1099;
	xor.b32  	%r569, %r1103, %r567;
	add.s32 	%r1104, %r1450, %r569;
	add.s32 	%r1105, %r1104, -362437;
	shr.u32 	%r1106, %r1170, 2;
	xor.b32  	%r1107, %r1106, %r1170;
	shl.b32 	%r1108, %r569, 4;
	shl.b32 	%r1109, %r1107, 1;
	xor.b32  	%r1110, %r1109, %r1108;
	xor.b32  	%r1111, %r1110, %r1107;
	xor.b32  	%r1169, %r1111, %r569;
	add.s32 	%r1112, %r1450, %r1169;
	cvt.u64.u32 	%rd56, %r1105;
	mul.wide.u32 	%rd57, %r1112, 2097152;
	xor.b64  	%rd58, %rd57, %rd56;
	cvt.rn.f64.u64 	%fd90, %rd58;
	fma.rn.f64 	%fd8, %fd90, 0d3CA0000000000000, 0d3C90000000000000;
	{
	.reg .b32 %temp; 
	mov.b64 	{%temp, %r571}, %fd8;
	}
	setp.eq.f64 	%p132, %fd8, 0d0000000000000000;
	@%p132 bra 	$L__BB0_124;
	{ // callseq 4, 0
	.param .b64 param0;
	st.param.f64 	[param0], %fd8;
	.param .b64 param1;
	st.param.f64 	[param1], %fd1;
	.param .b64 retval0;
	call.uni (retval0), 
	__internal_accurate_pow, 
	(
	param0, 
	param1
	);
	ld.param.f64 	%fd91, [retval0];
	} // callseq 4
	setp.lt.s32 	%p133, %r571, 0;
	setp.neu.f64 	%p134, %fd1, %fd2;
	neg.f64 	%fd93, %fd91;
	setp.eq.s64 	%p135, %rd10, -9223372036854775808;
	selp.f64 	%fd94, %fd93, %fd91, %p135;
	selp.f64 	%fd95, %fd94, %fd91, %p133;
	selp.f64 	%fd96, 0dFFF8000000000000, %fd95, %p133;
	selp.f64 	%fd129, %fd96, %fd95, %p134;
	bra.uni 	$L__BB0_125;
$L__BB0_124:
	setp.lt.s32 	%p136, %r554, 0;
	selp.b32 	%r1113, %r571, 0, %p2;
	or.b32  	%r1114, %r1113, 2146435072;
	selp.b32 	%r1115, %r1114, %r1113, %p136;
	mov.b32 	%r1116, 0;
	mov.b64 	%fd129, {%r1116, %r1115};
$L__BB0_125:
	ld.param.f64 	%fd126, [_Z10LevyWalkGoPdiidddddi_param_6];
	setp.eq.f64 	%p137, %fd1, 0d0000000000000000;
	add.f64 	%fd97, %fd1, %fd8;
	{
	.reg .b32 %temp; 
	mov.b64 	{%temp, %r1117}, %fd97;
	}
	and.b32  	%r1118, %r1117, 2146435072;
	setp.eq.s32 	%p138, %r1118, 2146435072;
	add.rn.f64 	%fd98, %fd8, %fd1;
	selp.f64 	%fd99, %fd98, %fd129, %p138;
	setp.eq.f64 	%p139, %fd8, 0d3FF0000000000000;
	add.f64 	%fd100, %fd99, 0dBFF0000000000000;
	selp.f64 	%fd101, 0d0000000000000000, %fd100, %p139;
	selp.f64 	%fd102, 0d0000000000000000, %fd101, %p137;
	mul.f64 	%fd103, %fd126, %fd102;
	st.global.f64 	[%rd68], %fd103;
	add.s32 	%r1444, %r1450, 1449748;
	add.s32 	%r1443, %r1443, 2;
	add.s64 	%rd68, %rd68, 16;
	setp.ne.s32 	%p140, %r1443, 0;
	mov.u32 	%r1170, %r569;
	mov.u32 	%r1171, %r567;
	mov.u32 	%r1172, %r566;
	mov.u32 	%r1173, %r561;
	@%p140 bra 	$L__BB0_119;
	cvt.u64.u32 	%rd69, %r1075;
	mov.u32 	%r1172, %r566;
	mov.u32 	%r1173, %r561;
$L__BB0_127:
	and.b32  	%r1120, %r605, 1;
	setp.eq.b32 	%p141, %r1120, 1;
	not.pred 	%p142, %p141;
	@%p142 bra 	$L__BB0_147;
	shr.u32 	%r1121, %r1173, 2;
	xor.b32  	%r1122, %r1121, %r1173;
	shl.b32 	%r1123, %r1169, 4;
	shl.b32 	%r1124, %r1122, 1;
	xor.b32  	%r1125, %r1124, %r1123;
	xor.b32  	%r1126, %r1125, %r1122;
	xor.b32  	%r1127, %r1126, %r1169;
	add.s32 	%r1128, %r1450, %r1127;
	add.s32 	%r1129, %r1128, 362437;
	shr.u32 	%r1130, %r1172, 2;
	xor.b32  	%r1131, %r1130, %r1172;
	shl.b32 	%r1132, %r1127, 4;
	shl.b32 	%r1133, %r1131, 1;
	xor.b32  	%r1134, %r1133, %r1132;
	xor.b32  	%r1135, %r1134, %r1131;
	xor.b32  	%r1136, %r1135, %r1127;
	add.s32 	%r1137, %r1450, %r1136;
	add.s32 	%r1138, %r1137, 724874;
	cvt.u64.u32 	%rd59, %r1129;
	mul.wide.u32 	%rd60, %r1138, 2097152;
	xor.b64  	%rd61, %rd60, %rd59;
	cvt.rn.f64.u64 	%fd104, %rd61;
	fma.rn.f64 	%fd12, %fd104, 0d3CA0000000000000, 0d3C90000000000000;
	{
	.reg .b32 %temp; 
	mov.b64 	{%temp, %r578}, %fd12;
	}
	setp.eq.f64 	%p143, %fd12, 0d0000000000000000;
	@%p143 bra 	$L__BB0_130;
	{ // callseq 5, 0
	.param .b64 param0;
	st.param.f64 	[param0], %fd12;
	.param .b64 param1;
	st.param.f64 	[param1], %fd1;
	.param .b64 retval0;
	call.uni (retval0), 
	__internal_accurate_pow, 
	(
	param0, 
	param1
	);
	ld.param.f64 	%fd105, [retval0];
	} // callseq 5
	setp.lt.s32 	%p144, %r578, 0;
	setp.neu.f64 	%p145, %fd1, %fd2;
	neg.f64 	%fd107, %fd105;
	setp.eq.s64 	%p146, %rd10, -9223372036854775808;
	selp.f64 	%fd108, %fd107, %fd105, %p146;
	selp.f64 	%fd109, %fd108, %fd105, %p144;
	selp.f64 	%fd110, 0dFFF8000000000000, %fd109, %p144;
	selp.f64 	%fd130, %fd110, %fd109, %p145;
	bra.uni 	$L__BB0_131;
$L__BB0_130:
	setp.lt.s32 	%p147, %r554, 0;
	selp.b32 	%r1139, %r578, 0, %p2;
	or.b32  	%r1140, %r1139, 2146435072;
	selp.b32 	%r1141, %r1140, %r1139, %p147;
	mov.b32 	%r1142, 0;
	mov.b64 	%fd130, {%r1142, %r1141};
$L__BB0_131:
	ld.param.f64 	%fd127, [_Z10LevyWalkGoPdiidddddi_param_6];
	setp.eq.f64 	%p148, %fd1, 0d0000000000000000;
	add.f64 	%fd111, %fd1, %fd12;
	{
	.reg .b32 %temp; 
	mov.b64 	{%temp, %r1143}, %fd111;
	}
	and.b32  	%r1144, %r1143, 2146435072;
	setp.eq.s32 	%p149, %r1144, 2146435072;
	add.rn.f64 	%fd112, %fd12, %fd1;
	selp.f64 	%fd113, %fd112, %fd130, %p149;
	setp.eq.f64 	%p150, %fd12, 0d3FF0000000000000;
	add.f64 	%fd114, %fd113, 0dBFF0000000000000;
	selp.f64 	%fd115, 0d0000000000000000, %fd114, %p150;
	selp.f64 	%fd116, 0d0000000000000000, %fd115, %p148;
	mul.f64 	%fd117, %fd127, %fd116;
	shl.b64 	%rd62, %rd69, 3;
	add.s64 	%rd63, %rd1, %rd62;
	st.global.f64 	[%rd63], %fd117;
	bra.uni 	$L__BB0_147;
$L__BB0_132:
	setp.eq.s32 	%p74, %r605, 1;
	mov.b64 	%rd70, 0;
	@%p74 bra 	$L__BB0_137;
	add.s32 	%r1459, %r612, 8064989;
	and.b32  	%r971, %r605, -2;
	neg.s32 	%r1458, %r971;
	add.s64 	%rd71, %rd1, 8;
$L__BB0_134:
	mov.u32 	%r593, %r1173;
	mov.u32 	%r592, %r1172;
	mov.u32 	%r591, %r1171;
	mov.u32 	%r590, %r1170;
	mov.u32 	%r1173, %r1169;
	mov.u32 	%r1450, %r1459;
	shr.u32 	%r972, %r593, 2;
	xor.b32  	%r973, %r972, %r593;
	shl.b32 	%r974, %r1173, 4;
	shl.b32 	%r975, %r973, 1;
	xor.b32  	%r976, %r975, %r974;
	xor.b32  	%r977, %r976, %r973;
	xor.b32  	%r1172, %r977, %r1173;
	add.s32 	%r978, %r1450, %r1172;
	add.s32 	%r979, %r978, -1087311;
	shr.u32 	%r980, %r592, 2;
	xor.b32  	%r981, %r980, %r592;
	shl.b32 	%r982, %r1172, 4;
	shl.b32 	%r983, %r981, 1;
	xor.b32  	%r984, %r983, %r982;
	xor.b32  	%r985, %r984, %r981;
	xor.b32  	%r1171, %r985, %r1172;
	add.s32 	%r986, %r1450, %r1171;
	add.s32 	%r987, %r986, -724874;
	cvt.u64.u32 	%rd41, %r979;
	mul.wide.u32 	%rd42, %r987, 2097152;
	xor.b64  	%rd43, %rd42, %rd41;
	cvt.rn.f64.u64 	%fd40, %rd43;
	fma.rn.f64 	%fd23, %fd40, 0d3CA0000000000000, 0d3C90000000000000;
	{
	.reg .b32 %temp; 
	mov.b64 	{%temp, %r596}, %fd23;
	}
	setp.neu.f64 	%p75, %fd23, 0d0000000000000000;
	@%p75 bra 	$L__BB0_153;
	setp.lt.s32 	%p79, %r554, 0;
	selp.b32 	%r988, %r596, 0, %p2;
	or.b32  	%r989, %r988, 2146435072;
	selp.b32 	%r990, %r989, %r988, %p79;
	mov.b32 	%r991, 0;
	mov.b64 	%fd134, {%r991, %r990};
	mov.pred 	%p157, %p2;
	bra.uni 	$L__BB0_154;
$L__BB0_136:
	and.b32  	%r1037, %r605, -2;
	cvt.u64.u32 	%rd70, %r1037;
$L__BB0_137:
	and.b32  	%r1038, %r605, 1;
	setp.eq.b32 	%p106, %r1038, 1;
	not.pred 	%p107, %p106;
	@%p107 bra 	$L__BB0_147;
	shr.u32 	%r1039, %r1173, 2;
	xor.b32  	%r1040, %r1039, %r1173;
	shl.b32 	%r1041, %r1169, 4;
	shl.b32 	%r1042, %r1040, 1;
	xor.b32  	%r1043, %r1042, %r1041;
	xor.b32  	%r1044, %r1043, %r1040;
	xor.b32  	%r1045, %r1044, %r1169;
	add.s32 	%r1046, %r1450, %r1045;
	add.s32 	%r1047, %r1046, 362437;
	shr.u32 	%r1048, %r1172, 2;
	xor.b32  	%r1049, %r1048, %r1172;
	shl.b32 	%r1050, %r1045, 4;
	shl.b32 	%r1051, %r1049, 1;
	xor.b32  	%r1052, %r1051, %r1050;
	xor.b32  	%r1053, %r1052, %r1049;
	xor.b32  	%r1054, %r1053, %r1045;
	add.s32 	%r1055, %r1450, %r1054;
	add.s32 	%r1056, %r1055, 724874;
	cvt.u64.u32 	%rd47, %r1047;
	mul.wide.u32 	%rd48, %r1056, 2097152;
	xor.b64  	%rd49, %rd48, %rd47;
	cvt.rn.f64.u64 	%fd64, %rd49;
	fma.rn.f64 	%fd16, %fd64, 0d3CA0000000000000, 0d3C90000000000000;
	{
	.reg .b32 %temp; 
	mov.b64 	{%temp, %r585}, %fd16;
	}
	setp.eq.f64 	%p108, %fd16, 0d0000000000000000;
	@%p108 bra 	$L__BB0_140;
	{ // callseq 2, 0
	.param .b64 param0;
	st.param.f64 	[param0], %fd16;
	.param .b64 param1;
	st.param.f64 	[param1], %fd1;
	.param .b64 retval0;
	call.uni (retval0), 
	__internal_accurate_pow, 
	(
	param0, 
	param1
	);
	ld.param.f64 	%fd65, [retval0];
	} // callseq 2
	setp.lt.s32 	%p109, %r585, 0;
	setp.neu.f64 	%p110, %fd1, %fd2;
	neg.f64 	%fd67, %fd65;
	setp.eq.s64 	%p111, %rd10, -9223372036854775808;
	selp.f64 	%fd68, %fd67, %fd65, %p111;
	selp.f64 	%fd69, %fd68, %fd65, %p109;
	selp.f64 	%fd70, 0dFFF8000000000000, %fd69, %p109;
	selp.f64 	%fd132, %fd70, %fd69, %p110;
	bra.uni 	$L__BB0_141;
$L__BB0_140:
	setp.lt.s32 	%p112, %r554, 0;
	selp.b32 	%r1057, %r585, 0, %p2;
	or.b32  	%r1058, %r1057, 2146435072;
	selp.b32 	%r1059, %r1058, %r1057, %p112;
	mov.b32 	%r1060, 0;
	mov.b64 	%fd132, {%r1060, %r1059};
	mov.pred 	%p156, %p2;
$L__BB0_141:
	add.f64 	%fd71, %fd1, %fd16;
	{
	.reg .b32 %temp; 
	mov.b64 	{%temp, %r1061}, %fd71;
	}
	and.b32  	%r1062, %r1061, 2146435072;
	setp.ne.s32 	%p113, %r1062, 2146435072;
	@%p113 bra 	$L__BB0_146;
	setp.eq.f64 	%p114, %fd3, 0d7FF0000000000000;
	@%p114 bra 	$L__BB0_145;
	setp.neu.f64 	%p115, %fd16, 0d7FF0000000000000;
	@%p115 bra 	$L__BB0_146;
	setp.lt.s32 	%p116, %r585, 0;
	setp.ne.s32 	%p117, %r556, 1071644672;
	or.b32  	%r1064, %r555, -2147483648;
	selp.b32 	%r1065, %r1064, %r555, %p117;
	selp.b32 	%r1066, %r1065, %r555, %p156;
	selp.b32 	%r1067, %r1066, %r555, %p116;
	mov.b32 	%r1068, 0;
	mov.b64 	%fd132, {%r1068, %r1067};
	bra.uni 	$L__BB0_146;
$L__BB0_145:
	setp.lt.s32 	%p118, %r554, 0;
	setp.gt.f64 	%p119, %fd16, 0d3FF0000000000000;
	selp.b32 	%r1069, 2146435072, 0, %p119;
	xor.b32  	%r1070, %r1069, 2146435072;
	selp.b32 	%r1071, %r1070, %r1069, %p118;
	setp.eq.f64 	%p120, %fd16, 0dBFF0000000000000;
	selp.b32 	%r1072, 1072693248, %r1071, %p120;
	mov.b32 	%r1073, 0;
	mov.b64 	%fd132, {%r1073, %r1072};
$L__BB0_146:
	ld.param.f64 	%fd124, [_Z10LevyWalkGoPdiidddddi_param_6];
	setp.eq.f64 	%p121, %fd1, 0d0000000000000000;
	setp.eq.f64 	%p122, %fd16, 0d3FF0000000000000;
	add.f64 	%fd72, %fd132, 0dBFF0000000000000;
	selp.f64 	%fd73, 0d0000000000000000, %fd72, %p122;
	selp.f64 	%fd74, 0d0000000000000000, %fd73, %p121;
	mul.f64 	%fd75, %fd124, %fd74;
	shl.b64 	%rd50, %rd70, 3;
	add.s64 	%rd51, %rd1, %rd50;
	st.global.f64 	[%rd51], %fd75;
$L__BB0_147:
	mov.u32 	%r1465, %ntid.x;
	setp.lt.u32 	%p151, %r1465, 2;
	@%p151 bra 	$L__BB0_152;
	mov.u32 	%r1145, %ntid.x;
	mov.u32 	%r1146, %ctaid.x;
	mov.u32 	%r1147, %tid.x;
	mad.lo.s32 	%r1148, %r1145, %r1146, %r1147;
	cvt.s64.s32 	%rd19, %r1148;
	mul.wide.s32 	%rd64, %r1148, 8;
	add.s64 	%rd20, %rd1, %rd64;
	cvt.u32.u64 	%r1149, %rd19;
$L__BB0_149:
	shr.u32 	%r603, %r1465, 1;
	setp.ge.u32 	%p152, %r1147, %r603;
	add.s32 	%r604, %r603, %r1149;
	setp.ge.u32 	%p153, %r604, %r605;
	or.pred  	%p154, %p152, %p153;
	@%p154 bra 	$L__BB0_151;
	mul.wide.u32 	%rd65, %r604, 8;
	add.s64 	%rd66, %rd1, %rd65;
	ld.global.f64 	%fd118, [%rd66];
	ld.global.f64 	%fd119, [%rd20];
	add.f64 	%fd120, %fd118, %fd119;
	st.global.f64 	[%rd20], %fd120;
$L__BB0_151:
	bar.sync 	0;
	setp.gt.u32 	%p155, %r1465, 3;
	mov.u32 	%r1465, %r603;
	@%p155 bra 	$L__BB0_149;
$L__BB0_152:
	ret;
$L__BB0_153:
	{ // callseq 0, 0
	.param .b64 param0;
	st.param.f64 	[param0], %fd23;
	.param .b64 param1;
	st.param.f64 	[param1], %fd1;
	.param .b64 retval0;
	call.uni (retval0), 
	__internal_accurate_pow, 
	(
	param0, 
	param1
	);
	ld.param.f64 	%fd41, [retval0];
	} // callseq 0
	setp.lt.s32 	%p76, %r596, 0;
	setp.neu.f64 	%p77, %fd1, %fd2;
	neg.f64 	%fd43, %fd41;
	setp.eq.s64 	%p78, %rd10, -9223372036854775808;
	selp.f64 	%fd44, %fd43, %fd41, %p78;
	selp.f64 	%fd45, %fd44, %fd41, %p76;
	selp.f64 	%fd46, 0dFFF8000000000000, %fd45, %p76;
	selp.f64 	%fd134, %fd46, %fd45, %p77;
	mov.pred 	%p157, %p156;
$L__BB0_154:
	add.f64 	%fd47, %fd1, %fd23;
	{
	.reg .b32 %temp; 
	mov.b64 	{%temp, %r992}, %fd47;
	}
	and.b32  	%r993, %r992, 2146435072;
	setp.ne.s32 	%p80, %r993, 2146435072;
	@%p80 bra 	$L__BB0_159;
	setp.neu.f64 	%p81, %fd3, 0d7FF0000000000000;
	@%p81 bra 	$L__BB0_157;
	setp.lt.s32 	%p85, %r554, 0;
	setp.gt.f64 	%p86, %fd23, 0d3FF0000000000000;
	selp.b32 	%r1000, 2146435072, 0, %p86;
	xor.b32  	%r1001, %r1000, 2146435072;
	selp.b32 	%r1002, %r1001, %r1000, %p85;
	setp.eq.f64 	%p87, %fd23, 0dBFF0000000000000;
	selp.b32 	%r1003, 1072693248, %r1002, %p87;
	mov.b32 	%r1004, 0;
	mov.b64 	%fd134, {%r1004, %r1003};
	bra.uni 	$L__BB0_159;
$L__BB0_157:
	setp.neu.f64 	%p82, %fd23, 0d7FF0000000000000;
	@%p82 bra 	$L__BB0_159;
	setp.lt.s32 	%p83, %r596, 0;
	setp.ne.s32 	%p84, %r556, 1071644672;
	or.b32  	%r995, %r555, -2147483648;
	selp.b32 	%r996, %r995, %r555, %p84;
	selp.b32 	%r997, %r996, %r555, %p157;
	selp.b32 	%r998, %r997, %r555, %p83;
	mov.b32 	%r999, 0;
	mov.b64 	%fd134, {%r999, %r998};
$L__BB0_159:
	ld.param.f64 	%fd122, [_Z10LevyWalkGoPdiidddddi_param_6];
	setp.eq.f64 	%p88, %fd1, 0d0000000000000000;
	setp.eq.f64 	%p89, %fd23, 0d3FF0000000000000;
	add.f64 	%fd48, %fd134, 0dBFF0000000000000;
	selp.f64 	%fd49, 0d0000000000000000, %fd48, %p89;
	selp.f64 	%fd50, 0d0000000000000000, %fd49, %p88;
	mul.f64 	%fd51, %fd122, %fd50;
	st.global.f64 	[%rd71+-8], %fd51;
	shr.u32 	%r1005, %r591, 2;
	xor.b32  	%r1006, %r1005, %r591;
	shl.b32 	%r1007, %r1171, 4;
	shl.b32 	%r1008, %r1006, 1;
	xor.b32  	%r1009, %r1008, %r1007;
	xor.b32  	%r1010, %r1009, %r1006;
	xor.b32  	%r1170, %r1010, %r1171;
	add.s32 	%r1011, %r1450, %r1170;
	add.s32 	%r1012, %r1011, -362437;
	shr.u32 	%r1013, %r590, 2;
	xor.b32  	%r1014, %r1013, %r590;
	shl.b32 	%r1015, %r1170, 4;
	shl.b32 	%r1016, %r1014, 1;
	xor.b32  	%r1017, %r1016, %r1015;
	xor.b32  	%r1018, %r1017, %r1014;
	xor.b32  	%r1169, %r1018, %r1170;
	add.s32 	%r1019, %r1450, %r1169;
	cvt.u64.u32 	%rd44, %r1012;
	mul.wide.u32 	%rd45, %r1019, 2097152;
	xor.b64  	%rd46, %rd45, %rd44;
	cvt.rn.f64.u64 	%fd52, %rd46;
	fma.rn.f64 	%fd30, %fd52, 0d3CA0000000000000, 0d3C90000000000000;
	{
	.reg .b32 %temp; 
	mov.b64 	{%temp, %r599}, %fd30;
	}
	setp.eq.f64 	%p90, %fd30, 0d0000000000000000;
	@%p90 bra 	$L__BB0_161;
	{ // callseq 1, 0
	.param .b64 param0;
	st.param.f64 	[param0], %fd30;
	.param .b64 param1;
	st.param.f64 	[param1], %fd1;
	.param .b64 retval0;
	call.uni (retval0), 
	__internal_accurate_pow, 
	(
	param0, 
	param1
	);
	ld.param.f64 	%fd53, [retval0];
	} // callseq 1
	setp.lt.s32 	%p91, %r599, 0;
	setp.neu.f64 	%p92, %fd1, %fd2;
	neg.f64 	%fd55, %fd53;
	setp.eq.s64 	%p93, %rd10, -9223372036854775808;
	selp.f64 	%fd56, %fd55, %fd53, %p93;
	selp.f64 	%fd57, %fd56, %fd53, %p91;
	selp.f64 	%fd58, 0dFFF8000000000000, %fd57, %p91;
	selp.f64 	%fd136, %fd58, %fd57, %p92;
	mov.pred 	%p158, %p156;
	bra.uni 	$L__BB0_162;
$L__BB0_161:
	setp.lt.s32 	%p94, %r554, 0;
	selp.b32 	%r1020, %r599, 0, %p2;
	or.b32  	%r1021, %r1020, 2146435072;
	selp.b32 	%r1022, %r1021, %r1020, %p94;
	mov.b32 	%r1023, 0;
	mov.b64 	%fd136, {%r1023, %r1022};
	mov.pred 	%p158, %p2;
$L__BB0_162:
	add.f64 	%fd59, %fd1, %fd30;
	{
	.reg .b32 %temp; 
	mov.b64 	{%temp, %r1024}, %fd59;
	}
	and.b32  	%r1025, %r1024, 2146435072;
	setp.ne.s32 	%p95, %r1025, 2146435072;
	@%p95 bra 	$L__BB0_167;
	setp.eq.f64 	%p96, %fd3, 0d7FF0000000000000;
	@%p96 bra 	$L__BB0_166;
	setp.neu.f64 	%p97, %fd30, 0d7FF0000000000000;
	@%p97 bra 	$L__BB0_167;
	setp.lt.s32 	%p98, %r599, 0;
	setp.ne.s32 	%p99, %r556, 1071644672;
	or.b32  	%r1027, %r555, -2147483648;
	selp.b32 	%r1028, %r1027, %r555, %p99;
	selp.b32 	%r1029, %r1028, %r555, %p158;
	selp.b32 	%r1030, %r1029, %r555, %p98;
	mov.b32 	%r1031, 0;
	mov.b64 	%fd136, {%r1031, %r1030};
	bra.uni 	$L__BB0_167;
$L__BB0_166:
	setp.lt.s32 	%p100, %r554, 0;
	setp.gt.f64 	%p101, %fd30, 0d3FF0000000000000;
	selp.b32 	%r1032, 2146435072, 0, %p101;
	xor.b32  	%r1033, %r1032, 2146435072;
	selp.b32 	%r1034, %r1033, %r1032, %p100;
	setp.eq.f64 	%p102, %fd30, 0dBFF0000000000000;
	selp.b32 	%r1035, 1072693248, %r1034, %p102;
	mov.b32 	%r1036, 0;
	mov.b64 	%fd136, {%r1036, %r1035};
$L__BB0_167:
	ld.param.f64 	%fd123, [_Z10LevyWalkGoPdiidddddi_param_6];
	setp.eq.f64 	%p104, %fd30, 0d3FF0000000000000;
	add.f64 	%fd60, %fd136, 0dBFF0000000000000;
	selp.f64 	%fd61, 0d0000000000000000, %fd60, %p104;
	selp.f64 	%fd62, 0d0000000000000000, %fd61, %p88;
	mul.f64 	%fd63, %fd123, %fd62;
	st.global.f64 	[%rd71], %fd63;
	add.s32 	%r1459, %r1450, 1449748;
	add.s32 	%r1458, %r1458, 2;
	add.s64 	%rd71, %rd71, 16;
	setp.eq.s32 	%p105, %r1458, 0;
	@%p105 bra 	$L__BB0_136;
	bra.uni 	$L__BB0_134;

}
.func  (.param .b64 func_retval0) __internal_accurate_pow(
	.param .b64 __internal_accurate_pow_param_0,
	.param .b64 __internal_accurate_pow_param_1
)
{
	.reg .pred 	%p<8>;
	.reg .b32 	%r<49>;
	.reg .b32 	%f<3>;
	.reg .b64 	%fd<109>;

	ld.param.f64 	%fd10, [__internal_accurate_pow_param_0];
	ld.param.f64 	%fd11, [__internal_accurate_pow_param_1];
	{
	.reg .b32 %temp; 
	mov.b64 	{%temp, %r46}, %fd10;
	}
	{
	.reg .b32 %temp; 
	mov.b64 	{%r45, %temp}, %fd10;
	}
	shr.u32 	%r47, %r46, 20;
	setp.gt.u32 	%p1, %r46, 1048575;
	@%p1 bra 	$L__BB1_2;
	mul.f64 	%fd12, %fd10, 0d4350000000000000;
	{
	.reg .b32 %temp; 
	mov.b64 	{%temp, %r46}, %fd12;
	}
	{
	.reg .b32 %temp; 
	mov.b64 	{%r45, %temp}, %fd12;
	}
	shr.u32 	%r16, %r46, 20;
	add.s32 	%r47, %r16, -54;
$L__BB1_2:
	add.s32 	%r48, %r47, -1023;
	and.b32  	%r17, %r46, -2146435073;
	or.b32  	%r18, %r17, 1072693248;
	mov.b64 	%fd107, {%r45, %r18};
	setp.lt.u32 	%p2, %r18, 1073127583;
	@%p2 bra 	$L__BB1_4;
	{
	.reg .b32 %temp; 
	mov.b64 	{%r19, %temp}, %fd107;
	}
	{
	.reg .b32 %temp; 
	mov.b64 	{%temp, %r20}, %fd107;
	}
	add.s32 	%r21, %r20, -1048576;
	mov.b64 	%fd107, {%r19, %r21};
	add.s32 	%r48, %r47, -1022;
$L__BB1_4:
	add.f64 	%fd13, %fd107, 0dBFF0000000000000;
	add.f64 	%fd14, %fd107, 0d3FF0000000000000;
	rcp.approx.ftz.f64 	%fd15, %fd14;
	neg.f64 	%fd16, %fd14;
	fma.rn.f64 	%fd17, %fd16, %fd15, 0d3FF0000000000000;
	fma.rn.f64 	%fd18, %fd17, %fd17, %fd17;
	fma.rn.f64 	%fd19, %fd18, %fd15, %fd15;
	mul.f64 	%fd20, %fd13, %fd19;
	fma.rn.f64 	%fd21, %fd13, %fd19, %fd20;
	mul.f64 	%fd22, %fd21, %fd21;
	fma.rn.f64 	%fd23, %fd22, 0d3EB0F5FF7D2CAFE2, 0d3ED0F5D241AD3B5A;
	fma.rn.f64 	%fd24, %fd23, %fd22, 0d3EF3B20A75488A3F;
	fma.rn.f64 	%fd25, %fd24, %fd22, 0d3F1745CDE4FAECD5;
	fma.rn.f64 	%fd26, %fd25, %fd22, 0d3F3C71C7258A578B;
	fma.rn.f64 	%fd27, %fd26, %fd22, 0d3F6249249242B910;
	fma.rn.f64 	%fd28, %fd27, %fd22, 0d3F89999999999DFB;
	sub.f64 	%fd29, %fd13, %fd21;
	add.f64 	%fd30, %fd29, %fd29;
	neg.f64 	%fd31, %fd21;
	fma.rn.f64 	%fd32, %fd31, %fd13, %fd30;
	mul.f64 	%fd33, %fd19, %fd32;
	fma.rn.f64 	%fd34, %fd22, %fd28, 0d3FB5555555555555;
	mov.f64 	%fd35, 0d3FB5555555555555;
	sub.f64 	%fd36, %fd35, %fd34;
	fma.rn.f64 	%fd37, %fd22, %fd28, %fd36;
	add.f64 	%fd38, %fd37, 0dBC46A4CB00B9E7B0;
	add.f64 	%fd39, %fd34, %fd38;
	sub.f64 	%fd40, %fd34, %fd39;
	add.f64 	%fd41, %fd38, %fd40;
	mul.rn.f64 	%fd42, %fd21, %fd21;
	neg.f64 	%fd43, %fd42;
	fma.rn.f64 	%fd44, %fd21, %fd21, %fd43;
	{
	.reg .b32 %temp; 
	mov.b64 	{%r22, %temp}, %fd33;
	}
	{
	.reg .b32 %temp; 
	mov.b64 	{%temp, %r23}, %fd33;
	}
	add.s32 	%r24, %r23, 1048576;
	mov.b64 	%fd45, {%r22, %r24};
	fma.rn.f64 	%fd46, %fd21, %fd45, %fd44;
	mul.rn.f64 	%fd47, %fd42, %fd21;
	neg.f64 	%fd48, %fd47;
	fma.rn.f64 	%fd49, %fd42, %fd21, %fd48;
	fma.rn.f64 	%fd50, %fd42, %fd33, %fd49;
	fma.rn.f64 	%fd51, %fd46, %fd21, %fd50;
	mul.rn.f64 	%fd52, %fd39, %fd47;
	neg.f64 	%fd53, %fd52;
	fma.rn.f64 	%fd54, %fd39, %fd47, %fd53;
	fma.rn.f64 	%fd55, %fd39, %fd51, %fd54;
	fma.rn.f64 	%fd56, %fd41, %fd47, %fd55;
	add.f64 	%fd57, %fd52, %fd56;
	sub.f64 	%fd58, %fd52, %fd57;
	add.f64 	%fd59, %fd56, %fd58;
	add.f64 	%fd60, %fd21, %fd57;
	sub.f64 	%fd61, %fd21, %fd60;
	add.f64 	%fd62, %fd57, %fd61;
	add.f64 	%fd63, %fd59, %fd62;
	add.f64 	%fd64, %fd33, %fd63;
	add.f64 	%fd65, %fd60, %fd64;
	sub.f64 	%fd66, %fd60, %fd65;
	add.f64 	%fd67, %fd64, %fd66;
	xor.b32  	%r25, %r48, -2147483648;
	mov.b32 	%r26, 1127219200;
	mov.b64 	%fd68, {%r25, %r26};
	mov.b32 	%r27, -2147483648;
	mov.b64 	%fd69, {%r27, %r26};
	sub.f64 	%fd70, %fd68, %fd69;
	fma.rn.f64 	%fd71, %fd70, 0d3FE62E42FEFA39EF, %fd65;
	fma.rn.f64 	%fd72, %fd70, 0dBFE62E42FEFA39EF, %fd71;
	sub.f64 	%fd73, %fd72, %fd65;
	sub.f64 	%fd74, %fd67, %fd73;
	fma.rn.f64 	%fd75, %fd70, 0d3C7ABC9E3B39803F, %fd74;
	add.f64 	%fd76, %fd71, %fd75;
	sub.f64 	%fd77, %fd71, %fd76;
	add.f64 	%fd78, %fd75, %fd77;
	{
	.reg .b32 %temp; 
	mov.b64 	{%temp, %r28}, %fd11;
	}
	{
	.reg .b32 %temp; 
	mov.b64 	{%r29, %temp}, %fd11;
	}
	shl.b32 	%r30, %r28, 1;
	setp.gt.u32 	%p3, %r30, -33554433;
	and.b32  	%r31, %r28, -15728641;
	selp.b32 	%r32, %r31, %r28, %p3;
	mov.b64 	%fd79, {%r29, %r32};
	mul.rn.f64 	%fd80, %fd76, %fd79;
	neg.f64 	%fd81, %fd80;
	fma.rn.f64 	%fd82, %fd76, %fd79, %fd81;
	fma.rn.f64 	%fd83, %fd78, %fd79, %fd82;
	add.f64 	%fd4, %fd80, %fd83;
	sub.f64 	%fd84, %fd80, %fd4;
	add.f64 	%fd5, %fd83, %fd84;
	fma.rn.f64 	%fd85, %fd4, 0d3FF71547652B82FE, 0d4338000000000000;
	{
	.reg .b32 %temp; 
	mov.b64 	{%r13, %temp}, %fd85;
	}
	mov.f64 	%fd86, 0dC338000000000000;
	add.rn.f64 	%fd87, %fd85, %fd86;
	fma.rn.f64 	%fd88, %fd87, 0dBFE62E42FEFA39EF, %fd4;
	fma.rn.f64 	%fd89, %fd87, 0dBC7ABC9E3B39803F, %fd88;
	fma.rn.f64 	%fd90, %fd89, 0d3E5ADE1569CE2BDF, 0d3E928AF3FCA213EA;
	fma.rn.f64 	%fd91, %fd90, %fd89, 0d3EC71DEE62401315;
	fma.rn.f64 	%fd92, %fd91, %fd89, 0d3EFA01997C89EB71;
	fma.rn.f64 	%fd93, %fd92, %fd89, 0d3F2A01A014761F65;
	fma.rn.f64 	%fd94, %fd93, %fd89, 0d3F56C16C1852B7AF;
	fma.rn.f64 	%fd95, %fd94, %fd89, 0d3F81111111122322;
	fma.rn.f64 	%fd96, %fd95, %fd89, 0d3FA55555555502A1;
	fma.rn.f64 	%fd97, %fd96, %fd89, 0d3FC5555555555511;
	fma.rn.f64 	%fd98, %fd97, %fd89, 0d3FE000000000000B;
	fma.rn.f64 	%fd99, %fd98, %fd89, 0d3FF0000000000000;
	fma.rn.f64 	%fd100, %fd99, %fd89, 0d3FF0000000000000;
	{
	.reg .b32 %temp; 
	mov.b64 	{%r14, %temp}, %fd100;
	}
	{
	.reg .b32 %temp; 
	mov.b64 	{%temp, %r15}, %fd100;
	}
	shl.b32 	%r33, %r13, 20;
	add.s32 	%r34, %r33, %r15;
	mov.b64 	%fd108, {%r14, %r34};
	{
	.reg .b32 %temp; 
	mov.b64 	{%temp, %r35}, %fd4;
	}
	mov.b32 	%f2, %r35;
	abs.f32 	%f1, %f2;
	setp.lt.f32 	%p4, %f1, 0f4086232B;
	@%p4 bra 	$L__BB1_7;
	setp.lt.f64 	%p5, %fd4, 0d0000000000000000;
	add.f64 	%fd101, %fd4, 0d7FF0000000000000;
	selp.f64 	%fd108, 0d0000000000000000, %fd101, %p5;
	setp.geu.f32 	%p6, %f1, 0f40874800;
	@%p6 bra 	$L__BB1_7;
	shr.u32 	%r36, %r13, 31;
	add.s32 	%r37, %r13, %r36;
	shr.s32 	%r38, %r37, 1;
	shl.b32 	%r39, %r38, 20;
	add.s32 	%r40, %r15, %r39;
	mov.b64 	%fd102, {%r14, %r40};
	sub.s32 	%r41, %r13, %r38;
	shl.b32 	%r42, %r41, 20;
	add.s32 	%r43, %r42, 1072693248;
	mov.b32 	%r44, 0;
	mov.b64 	%fd103, {%r44, %r43};
	mul.f64 	%fd108, %fd103, %fd102;
$L__BB1_7:
	abs.f64 	%fd104, %fd108;
	setp.eq.f64 	%p7, %fd104, 0d7FF0000000000000;
	fma.rn.f64 	%fd105, %fd108, %fd5, %fd108;
	selp.f64 	%fd106, %fd108, %fd105, %p7;
	st.param.f64 	[func_retval0], %fd106;
	ret;

}


// ===== COMPILED SASS (sm_100) =====

	.target	sm_100

	.elftype	@"ET_EXEC"


//--------------------- .note.nv.tkinfo           --------------------------
	.section	.note.nv.tkinfo,"",@"SHT_NOTE"
	.sectionflags	@"SHF_NOTE_NV_TKINFO"
	.tkinfo
        /*0018*/ 	.word	0x00000002
        /*0030*/ 	.string	""
        /*0030*/ 	.string	"ptxas"
        /*0030*/ 	.string	"Cuda compilation tools, release 13.0, V13.0.88"
        /*0030*/ 	.string	"Build cuda_13.0.r13.0/compiler.36424714_0"
        /*0030*/ 	.string	"-arch sm_100 -m 64 "



//--------------------- .note.nv.cuinfo           --------------------------
	.section	.note.nv.cuinfo,"",@"SHT_NOTE"
	.sectionflags	@"SHF_NOTE_NV_CUINFO"
        /*0018*/ 	.short	0x0002
        /*001a*/ 	.short	0x0064
        /*001c*/ 	.short	0x0082
	.zero		2


//--------------------- .nv.info                  --------------------------
	.section	.nv.info,"",@"SHT_CUDA_INFO"
	.align	4


	//----- nvinfo : EIATTR_REGCOUNT
	.align		4
        /*0000*/ 	.byte	0x04, 0x2f
        /*0002*/ 	.short	(.L_10 - .L_9)
	.align		4
.L_9:
        /*0004*/ 	.word	index@(_Z10LevyWalkGoPdiidddddi)
        /*0008*/ 	.word	0x00000028


	//----- nvinfo : EIATTR_FRAME_SIZE
	.align		4
.L_10:
        /*000c*/ 	.byte	0x04, 0x11
        /*000e*/ 	.short	(.L_12 - .L_11)
	.align		4
.L_11:
        /*0010*/ 	.word	index@($_Z10LevyWalkGoPdiidddddi$__internal_accurate_pow)
        /*0014*/ 	.word	0x00000030


	//----- nvinfo : EIATTR_FRAME_SIZE
	.align		4
.L_12:
        /*0018*/ 	.byte	0x04, 0x11
        /*001a*/ 	.short	(.L_14 - .L_13)
	.align		4
.L_13:
        /*001c*/ 	.word	index@($__internal_0_$__cuda_sm20_dblrcp_rn_slowpath_v3)
        /*0020*/ 	.word	0x00000030


	//----- nvinfo : EIATTR_FRAME_SIZE
	.align		4
.L_14:
        /*0024*/ 	.byte	0x04, 0x11
        /*0026*/ 	.short	(.L_16 - .L_15)
	.align		4
.L_15:
        /*0028*/ 	.word	index@(_Z10LevyWalkGoPdiidddddi)
        /*002c*/ 	.word	0x00000030


	//----- nvinfo : EIATTR_MIN_STACK_SIZE
	.align		4
.L_16:
        /*0030*/ 	.byte	0x04, 0x12
        /*0032*/ 	.short	(.L_18 - .L_17)
	.align		4
.L_17:
        /*0034*/ 	.word	index@(_Z10LevyWalkGoPdiidddddi)
        /*0038*/ 	.word	0x00000030
.L_18:


//--------------------- .nv.compat                --------------------------
	.section	.nv.compat,"",@"SHT_CUDA_COMPAT_INFO"
	.align	4
        /*0000*/ 	.byte	0x02, 0x09, 0x00, 0x00, 0x02, 0x02, 0x01, 0x00, 0x02, 0x05, 0x05, 0x00, 0x03, 0x07, 0x01, 0x01
        /*0010*/ 	.byte	0x02, 0x03, 0x00, 0x00, 0x02, 0x06, 0x01, 0x00, 0x04, 0x0b, 0x08, 0x00, 0x01, 0x00, 0x00, 0x00
        /*0020*/ 	.byte	0x00, 0x00, 0x00, 0x00


//--------------------- .nv.info._Z10LevyWalkGoPdiidddddi --------------------------
	.section	.nv.info._Z10LevyWalkGoPdiidddddi,"",@"SHT_CUDA_INFO"
	.sectionflags	@""
	.align	4


	//----- nvinfo : EIATTR_CUDA_API_VERSION
	.align		4
        /*0000*/ 	.byte	0x04, 0x37
        /*0002*/ 	.short	(.L_20 - .L_19)
.L_19:
        /*0004*/ 	.word	0x00000082


	//----- nvinfo : EIATTR_KPARAM_INFO
	.align		4
.L_20:
        /*0008*/ 	.byte	0x04, 0x17
        /*000a*/ 	.short	(.L_22 - .L_21)
.L_21:
        /*000c*/ 	.word	0x00000000
        /*0010*/ 	.short	0x0008
        /*0012*/ 	.short	0x0038
        /*0014*/ 	.byte	0x00, 0xf0, 0x11, 0x00


	//----- nvinfo : EIATTR_KPARAM_INFO
	.align		4
.L_22:
        /*0018*/ 	.byte	0x04, 0x17
        /*001a*/ 	.short	(.L_24 - .L_23)
.L_23:
        /*001c*/ 	.word	0x00000000
        /*0020*/ 	.short	0x0007
        /*0022*/ 	.short	0x0030
        /*0024*/ 	.byte	0x00, 0xf0, 0x21, 0x00


	//----- nvinfo : EIATTR_KPARAM_INFO
	.align		4
.L_24:
        /*0028*/ 	.byte	0x04, 0x17
        /*002a*/ 	.short	(.L_26 - .L_25)
.L_25:
        /*002c*/ 	.word	0x00000000
        /*0030*/ 	.short	0x0006
        /*0032*/ 	.short	0x0028
        /*0034*/ 	.byte	0x00, 0xf0, 0x21, 0x00


	//----- nvinfo : EIATTR_KPARAM_INFO
	.align		4
.L_26:
        /*0038*/ 	.byte	0x04, 0x17
        /*003a*/ 	.short	(.L_28 - .L_27)
.L_27:
        /*003c*/ 	.word	0x00000000
        /*0040*/ 	.short	0x0005
        /*0042*/ 	.short	0x0020
        /*0044*/ 	.byte	0x00, 0xf0, 0x21, 0x00


	//----- nvinfo : EIATTR_KPARAM_INFO
	.align		4
.L_28:
        /*0048*/ 	.byte	0x04, 0x17
        /*004a*/ 	.short	(.L_30 - .L_29)
.L_29:
        /*004c*/ 	.word	0x00000000
        /*0050*/ 	.short	0x0004
        /*0052*/ 	.short	0x0018
        /*0054*/ 	.byte	0x00, 0xf0, 0x21, 0x00


	//----- nvinfo : EIATTR_KPARAM_INFO
	.align		4
.L_30:
        /*0058*/ 	.byte	0x04, 0x17
        /*005a*/ 	.short	(.L_32 - .L_31)
.L_31:
        /*005c*/ 	.word	0x00000000
        /*0060*/ 	.short	0x0003
        /*0062*/ 	.short	0x0010
        /*0064*/ 	.byte	0x00, 0xf0, 0x21, 0x00


	//----- nvinfo : EIATTR_KPARAM_INFO
	.align		4
.L_32:
        /*0068*/ 	.byte	0x04, 0x17
        /*006a*/ 	.short	(.L_34 - .L_33)
.L_33:
        /*006c*/ 	.word	0x00000000
        /*0070*/ 	.short	0x0002
        /*0072*/ 	.short	0x000c
        /*0074*/ 	.byte	0x00, 0xf0, 0x11, 0x00


	//----- nvinfo : EIATTR_KPARAM_INFO
	.align		4
.L_34:
        /*0078*/ 	.byte	0x04, 0x17
        /*007a*/ 	.short	(.L_36 - .L_35)
.L_35:
        /*007c*/ 	.word	0x00000000
        /*0080*/ 	.short	0x0001
        /*0082*/ 	.short	0x0008
        /*0084*/ 	.byte	0x00, 0xf0, 0x11, 0x00


	//----- nvinfo : EIATTR_KPARAM_INFO
	.align		4
.L_36:
        /*0088*/ 	.byte	0x04, 0x17
        /*008a*/ 	.short	(.L_38 - .L_37)
.L_37:
        /*008c*/ 	.word	0x00000000
        /*0090*/ 	.short	0x0000
        /*0092*/ 	.short	0x0000
        /*0094*/ 	.byte	0x00, 0xf5, 0x21, 0x00


	//----- nvinfo : EIATTR_SPARSE_MMA_MASK
	.align		4
.L_38:
        /*0098*/ 	.byte	0x03, 0x50
        /*009a*/ 	.short	0x0000


	//----- nvinfo : EIATTR_MAXREG_COUNT
	.align		4
        /*009c*/ 	.byte	0x03, 0x1b
        /*009e*/ 	.short	0x00ff


	//----- nvinfo : EIATTR_NUM_BARRIERS
	.align		4
        /*00a0*/ 	.byte	0x02, 0x4c
        /*00a2*/ 	.byte	0x01
	.zero		1


	//----- nvinfo : EIATTR_MERCURY_ISA_VERSION
	.align		4
        /*00a4*/ 	.byte	0x03, 0x5f
        /*00a6*/ 	.short	0x0101


	//----- nvinfo : EIATTR_VRC_CTA_INIT_COUNT
	.align		4
        /*00a8*/ 	.byte	0x02, 0x4a
	.zero		1
	.zero		1


	//----- nvinfo : EIATTR_EXIT_INSTR_OFFSETS
	.align		4
        /*00ac*/ 	.byte	0x04, 0x1c
        /*00ae*/ 	.short	(.L_40 - .L_39)


	//   ....[0]....
.L_39:
        /*00b0*/ 	.word	0x00004c00


	//   ....[1]....
        /*00b4*/ 	.word	0x00004d90


	//----- nvinfo : EIATTR_CRS_STACK_SIZE
	.align		4
.L_40:
        /*00b8*/ 	.byte	0x04, 0x1e
        /*00ba*/ 	.short	(.L_42 - .L_41)
.L_41:
        /*00bc*/ 	.word	0x00000000


	//----- nvinfo : EIATTR_CBANK_PARAM_SIZE
	.align		4
.L_42:
        /*00c0*/ 	.byte	0x03, 0x19
        /*00c2*/ 	.short	0x003c


	//----- nvinfo : EIATTR_PARAM_CBANK
	.align		4
        /*00c4*/ 	.byte	0x04, 0x0a
        /*00c6*/ 	.short	(.L_44 - .L_43)
	.align		4
.L_43:
        /*00c8*/ 	.word	index@(.nv.constant0._Z10LevyWalkGoPdiidddddi)
        /*00cc*/ 	.short	0x0380
        /*00ce*/ 	.short	0x003c


	//----- nvinfo : EIATTR_SW_WAR
	.align		4
.L_44:
        /*00d0*/ 	.byte	0x04, 0x36
        /*00d2*/ 	.short	(.L_46 - .L_45)
.L_45:
        /*00d4*/ 	.word	0x00000008
.L_46:


//--------------------- .nv.callgraph             --------------------------
	.section	.nv.callgraph,"",@"SHT_CUDA_CALLGRAPH"
	.align	4
	.sectionentsize	8
	.align		4
        /*0000*/ 	.word	0x00000000
	.align		4
        /*0004*/ 	.word	0xffffffff
	.align		4
        /*0008*/ 	.word	0x00000000
	.align		4
        /*000c*/ 	.word	0xfffffffe
	.align		4
        /*0010*/ 	.word	0x00000000
	.align		4
        /*0014*/ 	.word	0xfffffffd
	.align		4
        /*0018*/ 	.word	0x00000000
	.align		4
        /*001c*/ 	.word	0xfffffffc


//--------------------- .nv.constant4             --------------------------
	.section	.nv.constant4,"a",@progbits
	.align	8
	.align		8
.nv.constant4:
        /*0000*/ 	.dword	precalc_xorwow_matrix
	.align		8
        /*0008*/ 	.dword	precalc_xorwow_offset_matrix
	.align		8
        /*0010*/ 	.dword	mrg32k3aM1
	.align		8
        /*0018*/ 	.dword	mrg32k3aM2
	.align		8
        /*0020*/ 	.dword	mrg32k3aM1SubSeq
	.align		8
        /*0028*/ 	.dword	mrg32k3aM2SubSeq
	.align		8
        /*0030*/ 	.dword	mrg32k3aM1Seq
	.align		8
        /*0038*/ 	.dword	mrg32k3aM2Seq


//--------------------- .nv.constant3             --------------------------
	.section	.nv.constant3,"a",@progbits
	.align	8
.nv.constant3:
	.type		__cr_lgamma_table,@object
	.size		__cr_lgamma_table,(.L_8 - __cr_lgamma_table)
__cr_lgamma_table:
        /*0000*/ 	.byte	0x00, 0x00, 0x00, 0x00, 0x00, 0x00, 0x00, 0x00, 0x00, 0x00, 0x00, 0x00, 0x00, 0x00, 0x00, 0x00
        /*0010*/ 	.byte	0xef, 0x39, 0xfa, 0xfe, 0x42, 0x2e, 0xe6, 0x3f, 0x02, 0x20, 0x2a, 0xfa, 0x0b, 0xab, 0xfc, 0x3f
        /*0020*/ 	.byte	0xf9, 0x2c, 0x92, 0x7c, 0xa7, 0x6c, 0x09, 0x40, 0xc9, 0x79, 0x44, 0x3c, 0x64, 0x26, 0x13, 0x40
        /*0030*/ 	.byte	0xca, 0x01, 0xcf, 0x3a, 0x27, 0x51, 0x1a, 0x40, 0x30, 0xcc, 0x2d, 0xf3, 0xe1, 0x0c, 0x21, 0x40
        /*0040*/ 	.byte	0x0d, 0xb7, 0xfc, 0x82, 0x8e, 0x35, 0x25, 0x40
.L_8:


//--------------------- .text._Z10LevyWalkGoPdiidddddi --------------------------
	.section	.text._Z10LevyWalkGoPdiidddddi,"ax",@progbits
	.align	128
        .global         _Z10LevyWalkGoPdiidddddi
        .type           _Z10LevyWalkGoPdiidddddi,@function
        .size           _Z10LevyWalkGoPdiidddddi,(.L_x_59 - _Z10LevyWalkGoPdiidddddi)
        .other          _Z10LevyWalkGoPdiidddddi,@"STO_CUDA_ENTRY STV_DEFAULT"
_Z10LevyWalkGoPdiidddddi:
.text._Z10LevyWalkGoPdiidddddi:
[----:B------:R-:W0:Y:S01]  /*0000*/  LDC R1, c[0x0][0x37c] ;  /* 0x0000df00ff017b82 */ /* 0x000e220000000800 */
[----:B------:R-:W1:Y:S01]  /*0010*/  LDCU UR5, c[0x0][0x38c] ;  /* 0x00007180ff0577ac */ /* 0x000e620008000800 */
[----:B------:R-:W2:Y:S01]  /*0020*/  S2R R0, SR_CTAID.X ;  /* 0x0000000000007919 */ /* 0x000ea20000002500 */
[----:B0-----:R-:W-:Y:S01]  /*0030*/  VIADD R1, R1, 0xffffffd0 ;  /* 0xffffffd001017836 */ /* 0x001fe20000000000 */
[----:B------:R-:W-:Y:S01]  /*0040*/  BSSY.RECONVERGENT B0, `(.L_x_0) ;  /* 0x0000270000007945 */ /* 0x000fe20003800200 */
[----:B------:R-:W2:Y:S01]  /*0050*/  LDCU UR10, c[0x0][0x360] ;  /* 0x00006c00ff0a77ac */ /* 0x000ea20008000800 */
[----:B------:R-:W2:Y:S01]  /*0060*/  S2R R3, SR_TID.X ;  /* 0x0000000000037919 */ /* 0x000ea20000002100 */
[----:B-1----:R-:W-:Y:S02]  /*0070*/  ULOP3.LUT UR4, UR5, 0xaad26b49, URZ, 0x3c, !UPT ;  /* 0xaad26b4905047892 */ /* 0x002fe4000f8e3cff */
[----:B------:R-:W-:Y:S02]  /*0080*/  UISETP.GT.AND UP0, UPT, UR5, -0x1, UPT ;  /* 0xffffffff0500788c */ /* 0x000fe4000bf04270 */
[----:B------:R-:W-:Y:S01]  /*0090*/  UIMAD UR4, UR4, 0x4182bed5, URZ ;  /* 0x4182bed5040478a4 */ /* 0x000fe2000f8e02ff */
[----:B------:R-:W-:-:S02]  /*00a0*/  UMOV UR5, 0xd991eb4f ;  /* 0xd991eb4f00057882 */ /* 0x000fc40000000000 */
[----:B------:R-:W-:Y:S02]  /*00b0*/  USEL UR5, UR5, 0x8bf16996, UP0 ;  /* 0x8bf1699605057887 */ /* 0x000fe40008000000 */
[----:B------:R-:W-:Y:S02]  /*00c0*/  UIADD3 UR7, UPT, UPT, UR4, 0x75bcd15, URZ ;  /* 0x075bcd1504077890 */ /* 0x000fe4000fffe0ff */
[----:B------:R-:W-:Y:S02]  /*00d0*/  UIADD3 UR16, UPT, UPT, UR4, UR5, URZ ;  /* 0x0000000504107290 */ /* 0x000fe4000fffe0ff */
[----:B------:R-:W-:Y:S02]  /*00e0*/  ULOP3.LUT UR8, UR4, 0x159a55e5, URZ, 0x3c, !UPT ;  /* 0x159a55e504087892 */ /* 0x000fe4000f8e3cff */
[----:B------:R-:W-:Y:S01]  /*00f0*/  UIADD3 UR9, UPT, UPT, UR5, 0x1f123bb5, URZ ;  /* 0x1f123bb505097890 */ /* 0x000fe2000fffe0ff */
[----:B------:R-:W-:Y:S01]  /*0100*/  IMAD.U32 R9, RZ, RZ, UR7 ;  /* 0x00000007ff097e24 */ /* 0x000fe2000f8e00ff */
[----:B------:R-:W-:Y:S01]  /*0110*/  ULOP3.LUT UR5, UR5, 0x5491333, URZ, 0x3c, !UPT ;  /* 0x0549133305057892 */ /* 0x000fe2000f8e3cff */
[----:B--2---:R-:W-:Y:S01]  /*0120*/  IMAD R0, R0, UR10, R3 ;  /* 0x0000000a00007c24 */ /* 0x004fe2000f8e0203 */
[----:B------:R-:W-:Y:S01]  /*0130*/  UIADD3 UR4, UPT, UPT, UR4, 0x583f19, URZ ;  /* 0x00583f1904047890 */ /* 0x000fe2000fffe0ff */
[----:B------:R-:W-:Y:S01]  /*0140*/  IMAD.U32 R10, RZ, RZ, UR8 ;  /* 0x00000008ff0a7e24 */ /* 0x000fe2000f8e00ff */
[----:B------:R-:W-:Y:S01]  /*0150*/  UIADD3 UR6, UPT, UPT, UR16, 0x64f0c9, URZ ;  /* 0x0064f0c910067890 */ /* 0x000fe2000fffe0ff */
[----:B------:R-:W-:Y:S01]  /*0160*/  IMAD.U32 R11, RZ, RZ, UR9 ;  /* 0x00000009ff0b7e24 */ /* 0x000fe2000f8e00ff */
[----:B------:R-:W-:Y:S01]  /*0170*/  ISETP.NE.AND P0, PT, R0, RZ, PT ;  /* 0x000000ff0000720c */ /* 0x000fe20003f05270 */
[----:B------:R-:W-:Y:S01]  /*0180*/  IMAD.U32 R12, RZ, RZ, UR5 ;  /* 0x00000005ff0c7e24 */ /* 0x000fe2000f8e00ff */
[----:B------:R-:W0:Y:S01]  /*0190*/  LDCU.64 UR10, c[0x0][0x358] ;  /* 0x00006b00ff0a77ac */ /* 0x000e220008000a00 */
[----:B------:R-:W-:Y:S01]  /*01a0*/  IMAD.U32 R13, RZ, RZ, UR4 ;  /* 0x00000004ff0d7e24 */ /* 0x000fe2000f8e00ff */
[----:B------:R1:W-:Y:S01]  /*01b0*/  STL.64 [R1+0x8], R10 ;  /* 0x0000080a01007387 */ /* 0x0003e20000100a00 */
[----:B------:R-:W-:-:S02]  /*01c0*/  IMAD.U32 R8, RZ, RZ, UR6 ;  /* 0x00000006ff087e24 */ /* 0x000fc4000f8e00ff */
[----:B------:R-:W-:Y:S01]  /*01d0*/  IMAD.U32 R6, RZ, RZ, UR7 ;  /* 0x00000007ff067e24 */ /* 0x000fe2000f8e00ff */
[----:B------:R1:W-:Y:S01]  /*01e0*/  STL.64 [R1+0x10], R12 ;  /* 0x0000100c01007387 */ /* 0x0003e20000100a00 */
[----:B------:R-:W-:Y:S02]  /*01f0*/  IMAD.U32 R4, RZ, RZ, UR8 ;  /* 0x00000008ff047e24 */ /* 0x000fe4000f8e00ff */
[----:B------:R-:W-:Y:S01]  /*0200*/  IMAD.U32 R5, RZ, RZ, UR9 ;  /* 0x00000009ff057e24 */ /* 0x000fe2000f8e00ff */
[----:B------:R1:W-:Y:S01]  /*0210*/  STL.64 [R1], R8 ;  /* 0x0000000801007387 */ /* 0x0003e20000100a00 */
[----:B------:R-:W-:Y:S02]  /*0220*/  IMAD.U32 R2, RZ, RZ, UR5 ;  /* 0x00000005ff027e24 */ /* 0x000fe4000f8e00ff */
[----:B------:R-:W-:Y:S01]  /*0230*/  IMAD.U32 R3, RZ, RZ, UR4 ;  /* 0x00000004ff037e24 */ /* 0x000fe2000f8e00ff */
[----:B------:R-:W-:Y:S06]  /*0240*/  @!P0 BRA `(.L_x_1) ;  /* 0x00000024003c8947 */ /* 0x000fec0003800000 */
[----:B------:R-:W-:Y:S01]  /*0250*/  SHF.R.S32.HI R7, RZ, 0x1f, R0 ;  /* 0x0000001fff077819 */ /* 0x000fe20000011400 */
[----:B-1----:R-:W-:-:S07]  /*0260*/  IMAD.MOV.U32 R10, RZ, RZ, RZ ;  /* 0x000000ffff0a7224 */ /* 0x002fce00078e00ff */
.L_x_10:
[----:B------:R-:W-:Y:S01]  /*0270*/  LOP3.LUT R18, R0, 0x3, RZ, 0xc0, !PT ;  /* 0x0000000300127812 */ /* 0x000fe200078ec0ff */
[----:B------:R-:W-:Y:S03]  /*0280*/  BSSY.RECONVERGENT B1, `(.L_x_2) ;  /* 0x0000245000017945 */ /* 0x000fe60003800200 */
[----:B------:R-:W-:-:S04]  /*0290*/  ISETP.NE.U32.AND P0, PT, R18, RZ, PT ;  /* 0x000000ff1200720c */ /* 0x000fc80003f05070 */
[----:B------:R-:W-:-:S13]  /*02a0*/  ISETP.NE.AND.EX P0, PT, RZ, RZ, PT, P0 ;  /* 0x000000ffff00720c */ /* 0x000fda0003f05300 */
[----:B-123--:R-:W-:Y:S05]  /*02b0*/  @!P0 BRA `(.L_x_3) ;  /* 0x0000002400048947 */ /* 0x00efea0003800000 */
[----:B------:R-:W1:Y:S01]  /*02c0*/  LDC.64 R8, c[0x4][RZ] ;  /* 0x01000000ff087b82 */ /* 0x000e620000000a00 */
[----:B------:R-:W-:Y:S01]  /*02d0*/  IMAD.MOV.U32 R6, RZ, RZ, RZ ;  /* 0x000000ffff067224 */ /* 0x000fe200078e00ff */
[----:B------:R-:W-:Y:S01]  /*02e0*/  CS2R R2, SRZ ;  /* 0x0000000000027805 */ /* 0x000fe2000001ff00 */
[----:B------:R-:W-:Y:S01]  /*02f0*/  IMAD.MOV.U32 R14, RZ, RZ, RZ ;  /* 0x000000ffff0e7224 */ /* 0x000fe200078e00ff */
[----:B------:R-:W-:Y:S01]  /*0300*/  CS2R R4, SRZ ;  /* 0x0000000000047805 */ /* 0x000fe2000001ff00 */
[----:B-1----:R-:W-:-:S07]  /*0310*/  IMAD.WIDE.U32 R8, R10, 0xc80, R8 ;  /* 0x00000c800a087825 */ /* 0x002fce00078e0008 */
.L_x_5:
[----:B------:R-:W-:-:S06]  /*0320*/  IMAD R11, R14, 0x4, R1 ;  /* 0x000000040e0b7824 */ /* 0x000fcc00078e0201 */
[----:B------:R-:W5:Y:S01]  /*0330*/  LDL R11, [R11+0x4] ;  /* 0x000004000b0b7983 */ /* 0x000f620000100800 */
[----:B------:R-:W-:Y:S01]  /*0340*/  IMAD.SHL.U32 R15, R14, 0x20, RZ ;  /* 0x000000200e0f7824 */ /* 0x000fe200078e00ff */
[----:B------:R-:W-:-:S06]  /*0350*/  UMOV UR4, URZ ;  /* 0x000000ff00047c82 */ /* 0x000fcc0008000000 */
.L_x_4:
[----:B-----5:R-:W-:Y:S01]  /*0360*/  SHF.R.U32.HI R26, RZ, UR4, R11 ;  /* 0x00000004ff1a7c19 */ /* 0x020fe2000801160b */
[----:B------:R-:W-:-:S03]  /*0370*/  VIADD R12, R15, UR4 ;  /* 0x000000040f0c7c36 */ /* 0x000fc60008000000 */
[----:B------:R-:W-:-:S04]  /*0380*/  LOP3.LUT R13, R26, 0x1, RZ, 0xc0, !PT ;  /* 0x000000011a0d7812 */ /* 0x000fc800078ec0ff */
[----:B------:R-:W-:Y:S01]  /*0390*/  ISETP.NE.U32.AND P0, PT, R13, 0x1, PT ;  /* 0x000000010d00780c */ /* 0x000fe20003f05070 */
[----:B------:R-:W-:-:S03]  /*03a0*/  IMAD R13, R12, 0x5, RZ ;  /* 0x000000050c0d7824 */ /* 0x000fc600078e02ff */
[----:B------:R-:W-:Y:S01]  /*03b0*/  R2P PR, R26, 0x7e ;  /* 0x0000007e1a007804 */ /* 0x000fe20000000000 */
[----:B------:R-:W-:-:S08]  /*03c0*/  IMAD.WIDE.U32 R12, R13, 0x4, R8 ;  /* 0x000000040d0c7825 */ /* 0x000fd000078e0008 */
[----:B0-----:R-:W2:Y:S04]  /*03d0*/  @!P0 LDG.E R17, desc[UR10][R12.64] ;  /* 0x0000000a0c118981 */ /* 0x001ea8000c1e1900 */
[----:B------:R-:W3:Y:S04]  /*03e0*/  @!P0 LDG.E R19, desc[UR10][R12.64+0x4] ;  /* 0x0000040a0c138981 */ /* 0x000ee8000c1e1900 */
[----:B------:R-:W4:Y:S04]  /*03f0*/  @!P0 LDG.E R16, desc[UR10][R12.64+0x8] ;  /* 0x0000080a0c108981 */ /* 0x000f28000c1e1900 */
[----:B------:R-:W4:Y:S04]  /*0400*/  @!P0 LDG.E R20, desc[UR10][R12.64+0x10] ;  /* 0x0000100a0c148981 */ /* 0x000f28000c1e1900 */
[----:B------:R-:W4:Y:S04]  /*0410*/  @P1 LDG.E R23, desc[UR10][R12.64+0x14] ;  /* 0x0000140a0c171981 */ /* 0x000f28000c1e1900 */
[----:B------:R-:W4:Y:S04]  /*0420*/  @!P0 LDG.E R21, desc[UR10][R12.64+0xc] ;  /* 0x00000c0a0c158981 */ /* 0x000f28000c1e1900 */
[----:B------:R-:W4:Y:S04]  /*0430*/  @P2 LDG.E R25, desc[UR10][R12.64+0x28] ;  /* 0x0000280a0c192981 */ /* 0x000f28000c1e1900 */
[----:B------:R-:W4:Y:S04]  /*0440*/  @P3 LDG.E R27, desc[UR10][R12.64+0x3c] ;  /* 0x00003c0a0c1b3981 */ /* 0x000f28000c1e1900 */
[----:B------:R-:W4:Y:S04]  /*0450*/  @P2 LDG.E R24, desc[UR10][R12.64+0x38] ;  /* 0x0000380a0c182981 */ /* 0x000f28000c1e1900 */
[----:B------:R-:W4:Y:S04]  /*0460*/  @P2 LDG.E R22, desc[UR10][R12.64+0x30] ;  /* 0x0000300a0c162981 */ /* 0x000f28000c1e1900 */
[----:B------:R-:W4:Y:S04]  /*0470*/  @P4 LDG.E R29, desc[UR10][R12.64+0x50] ;  /* 0x0000500a0c1d4981 */ /* 0x000f28000c1e1900 */
[----:B------:R-:W4:Y:S04]  /*0480*/  @P3 LDG.E R30, desc[UR10][R12.64+0x4c] ;  /* 0x00004c0a0c1e3981 */ /* 0x000f28000c1e1900 */
[----:B------:R-:W4:Y:S04]  /*0490*/  @P3 LDG.E R28, desc[UR10][R12.64+0x44] ;  /* 0x0000440a0c1c3981 */ /* 0x000f28000c1e1900 */
[----:B------:R-:W4:Y:S04]  /*04a0*/  @P5 LDG.E R31, desc[UR10][R12.64+0x64] ;  /* 0x0000640a0c1f5981 */ /* 0x000f28000c1e1900 */
[----:B------:R-:W4:Y:S01]  /*04b0*/  @P6 LDG.E R33, desc[UR10][R12.64+0x78] ;  /* 0x0000780a0c216981 */ /* 0x000f22000c1e1900 */
[----:B--2---:R-:W-:-:S03]  /*04c0*/  @!P0 LOP3.LUT R6, R6, R17, RZ, 0x3c, !PT ;  /* 0x0000001106068212 */ /* 0x004fc600078e3cff */
[----:B------:R-:W2:Y:S01]  /*04d0*/  @P1 LDG.E R17, desc[UR10][R12.64+0x18] ;  /* 0x0000180a0c111981 */ /* 0x000ea2000c1e1900 */
[----:B---3--:R-:W-:-:S03]  /*04e0*/  @!P0 LOP3.LUT R4, R4, R19, RZ, 0x3c, !PT ;  /* 0x0000001304048212 */ /* 0x008fc600078e3cff */
[----:B------:R-:W3:Y:S01]  /*04f0*/  @P1 LDG.E R19, desc[UR10][R12.64+0x20] ;  /* 0x0000200a0c131981 */ /* 0x000ee2000c1e1900 */
[----:B----4-:R-:W-:-:S03]  /*0500*/  @!P0 LOP3.LUT R5, R5, R16, RZ, 0x3c, !PT ;  /* 0x0000001005058212 */ /* 0x010fc600078e3cff */
[----:B------:R-:W4:Y:S01]  /*0510*/  @P1 LDG.E R16, desc[UR10][R12.64+0x1c] ;  /* 0x00001c0a0c101981 */ /* 0x000f22000c1e1900 */
[----:B------:R-:W-:-:S03]  /*0520*/  @!P0 LOP3.LUT R3, R3, R20, RZ, 0x3c, !PT ;  /* 0x0000001403038212 */ /* 0x000fc600078e3cff */
[----:B------:R-:W4:Y:S01]  /*0530*/  @P1 LDG.E R20, desc[UR10][R12.64+0x24] ;  /* 0x0000240a0c141981 */ /* 0x000f22000c1e1900 */
[----:B------:R-:W-:-:S03]  /*0540*/  @P1 LOP3.LUT R6, R6, R23, RZ, 0x3c, !PT ;  /* 0x0000001706061212 */ /* 0x000fc600078e3cff */
[----:B------:R-:W4:Y:S01]  /*0550*/  @P2 LDG.E R23, desc[UR10][R12.64+0x34] ;  /* 0x0000340a0c172981 */ /* 0x000f22000c1e1900 */
[----:B------:R-:W-:-:S03]  /*0560*/  @!P0 LOP3.LUT R2, R2, R21, RZ, 0x3c, !PT ;  /* 0x0000001502028212 */ /* 0x000fc600078e3cff */
[----:B------:R-:W4:Y:S01]  /*0570*/  @P2 LDG.E R21, desc[UR10][R12.64+0x2c] ;  /* 0x00002c0a0c152981 */ /* 0x000f22000c1e1900 */
[----:B------:R-:W-:-:S03]  /*0580*/  @P2 LOP3.LUT R6, R6, R25, RZ, 0x3c, !PT ;  /* 0x0000001906062212 */ /* 0x000fc600078e3cff */
[----:B------:R-:W4:Y:S01]  /*0590*/  @P3 LDG.E R25, desc[UR10][R12.64+0x40] ;  /* 0x0000400a0c193981 */ /* 0x000f22000c1e1900 */
[----:B------:R-:W-:-:S03]  /*05a0*/  @P3 LOP3.LUT R6, R6, R27, RZ, 0x3c, !PT ;  /* 0x0000001b06063212 */ /* 0x000fc600078e3cff */
[----:B------:R-:W4:Y:S01]  /*05b0*/  @P3 LDG.E R27, desc[UR10][R12.64+0x48] ;  /* 0x0000480a0c1b3981 */ /* 0x000f22000c1e1900 */
[----:B------:R-:W-:Y:S02]  /*05c0*/  LOP3.LUT P0, RZ, R26, 0x80, RZ, 0xc0, !PT ;  /* 0x000000801aff7812 */ /* 0x000fe4000780c0ff */
[----:B------:R-:W-:-:S11]  /*05d0*/  @P4 LOP3.LUT R6, R6, R29, RZ, 0x3c, !PT ;  /* 0x0000001d06064212 */ /* 0x000fd600078e3cff */
[----:B------:R-:W4:Y:S04]  /*05e0*/  @P0 LDG.E R35, desc[UR10][R12.64+0x8c] ;  /* 0x00008c0a0c230981 */ /* 0x000f28000c1e1900 */
[----:B------:R-:W4:Y:S01]  /*05f0*/  @P0 LDG.E R29, desc[UR10][R12.64+0x90] ;  /* 0x0000900a0c1d0981 */ /* 0x000f22000c1e1900 */
[----:B------:R-:W-:-:S03]  /*0600*/  @P5 LOP3.LUT R6, R6, R31, RZ, 0x3c, !PT ;  /* 0x0000001f06065212 */ /* 0x000fc600078e3cff */
[----:B------:R-:W4:Y:S04]  /*0610*/  @P0 LDG.E R32, desc[UR10][R12.64+0x94] ;  /* 0x0000940a0c200981 */ /* 0x000f28000c1e1900 */
[----:B------:R-:W4:Y:S04]  /*0620*/  @P0 LDG.E R31, desc[UR10][R12.64+0x98] ;  /* 0x0000980a0c1f0981 */ /* 0x000f28000c1e1900 */
[----:B------:R-:W4:Y:S01]  /*0630*/  @P0 LDG.E R34, desc[UR10][R12.64+0x9c] ;  /* 0x00009c0a0c220981 */ /* 0x000f22000c1e1900 */
[----:B--2---:R-:W-:-:S03]  /*0640*/  @P1 LOP3.LUT R4, R4, R17, RZ, 0x3c, !PT ;  /* 0x0000001104041212 */ /* 0x004fc600078e3cff */
[----:B------:R-:W2:Y:S01]  /*0650*/  @P4 LDG.E R17, desc[UR10][R12.64+0x54] ;  /* 0x0000540a0c114981 */ /* 0x000ea2000c1e1900 */
[----:B---3--:R-:W-:-:S03]  /*0660*/  @P1 LOP3.LUT R2, R2, R19, RZ, 0x3c, !PT ;  /* 0x0000001302021212 */ /* 0x008fc600078e3cff */
[----:B------:R-:W3:Y:S01]  /*0670*/  @P4 LDG.E R19, desc[UR10][R12.64+0x5c] ;  /* 0x00005c0a0c134981 */ /* 0x000ee2000c1e1900 */
[----:B----4-:R-:W-:-:S03]  /*0680*/  @P1 LOP3.LUT R5, R5, R16, RZ, 0x3c, !PT ;  /* 0x0000001005051212 */ /* 0x010fc600078e3cff */
[----:B------:R-:W4:Y:S01]  /*0690*/  @P4 LDG.E R16, desc[UR10][R12.64+0x58] ;  /* 0x0000580a0c104981 */ /* 0x000f22000c1e1900 */
[----:B------:R-:W-:-:S03]  /*06a0*/  @P1 LOP3.LUT R3, R3, R20, RZ, 0x3c, !PT ;  /* 0x0000001403031212 */ /* 0x000fc600078e3cff */
[----:B------:R-:W4:Y:S01]  /*06b0*/  @P4 LDG.E R20, desc[UR10][R12.64+0x60] ;  /* 0x0000600a0c144981 */ /* 0x000f22000c1e1900 */
[----:B------:R-:W-:Y:S02]  /*06c0*/  @P2 LOP3.LUT R5, R5, R22, RZ, 0x3c, !PT ;  /* 0x0000001605052212 */ /* 0x000fe400078e3cff */
[----:B------:R-:W-:Y:S01]  /*06d0*/  @P2 LOP3.LUT R3, R3, R24, RZ, 0x3c, !PT ;  /* 0x0000001803032212 */ /* 0x000fe200078e3cff */
[----:B------:R-:W4:Y:S01]  /*06e0*/  @P5 LDG.E R22, desc[UR10][R12.64+0x6c] ;  /* 0x00006c0a0c165981 */ /* 0x000f22000c1e1900 */
[----:B------:R-:W-:Y:S02]  /*06f0*/  @P2 LOP3.LUT R2, R2, R23, RZ, 0x3c, !PT ;  /* 0x0000001702022212 */ /* 0x000fe400078e3cff */
[----:B------:R-:W-:Y:S01]  /*0700*/  @P2 LOP3.LUT R4, R4, R21, RZ, 0x3c, !PT ;  /* 0x0000001504042212 */ /* 0x000fe200078e3cff */
[----:B------:R-:W4:Y:S01]  /*0710*/  @P5 LDG.E R23, desc[UR10][R12.64+0x70] ;  /* 0x0000700a0c175981 */ /* 0x000f22000c1e1900 */
[----:B------:R-:W-:-:S03]  /*0720*/  @P3 LOP3.LUT R3, R3, R30, RZ, 0x3c, !PT ;  /* 0x0000001e03033212 */ /* 0x000fc600078e3cff */
[----:B------:R-:W4:Y:S01]  /*0730*/  @P5 LDG.E R21, desc[UR10][R12.64+0x68] ;  /* 0x0000680a0c155981 */ /* 0x000f22000c1e1900 */
[----:B------:R-:W-:-:S03]  /*0740*/  @P3 LOP3.LUT R4, R4, R25, RZ, 0x3c, !PT ;  /* 0x0000001904043212 */ /* 0x000fc600078e3cff */
[----:B------:R-:W4:Y:S01]  /*0750*/  @P5 LDG.E R24, desc[UR10][R12.64+0x74] ;  /* 0x0000740a0c185981 */ /* 0x000f22000c1e1900 */
[----:B------:R-:W-:Y:S02]  /*0760*/  @P3 LOP3.LUT R5, R5, R28, RZ, 0x3c, !PT ;  /* 0x0000001c05053212 */ /* 0x000fe400078e3cff */
[----:B------:R-:W-:Y:S01]  /*0770*/  @P3 LOP3.LUT R2, R2, R27, RZ, 0x3c, !PT ;  /* 0x0000001b02023212 */ /* 0x000fe200078e3cff */
[----:B------:R-:W4:Y:S04]  /*0780*/  @P6 LDG.E R25, desc[UR10][R12.64+0x7c] ;  /* 0x00007c0a0c196981 */ /* 0x000f28000c1e1900 */
[----:B------:R-:W4:Y:S04]  /*0790*/  @P6 LDG.E R28, desc[UR10][R12.64+0x80] ;  /* 0x0000800a0c1c6981 */ /* 0x000f28000c1e1900 */
[----:B------:R-:W4:Y:S04]  /*07a0*/  @P6 LDG.E R27, desc[UR10][R12.64+0x84] ;  /* 0x0000840a0c1b6981 */ /* 0x000f28000c1e1900 */
[----:B------:R-:W4:Y:S01]  /*07b0*/  @P6 LDG.E R30, desc[UR10][R12.64+0x88] ;  /* 0x0000880a0c1e6981 */ /* 0x000f22000c1e1900 */
[----:B------:R-:W-:-:S04]  /*07c0*/  @P6 LOP3.LUT R6, R6, R33, RZ, 0x3c, !PT ;  /* 0x0000002106066212 */ /* 0x000fc800078e3cff */
[----:B------:R-:W-:Y:S02]  /*07d0*/  @P0 LOP3.LUT R6, R6, R35, RZ, 0x3c, !PT ;  /* 0x0000002306060212 */ /* 0x000fe400078e3cff */
[----:B--2---:R-:W-:Y:S02]  /*07e0*/  @P4 LOP3.LUT R4, R4, R17, RZ, 0x3c, !PT ;  /* 0x0000001104044212 */ /* 0x004fe400078e3cff */
[----:B---3--:R-:W-:Y:S02]  /*07f0*/  @P4 LOP3.LUT R2, R2, R19, RZ, 0x3c, !PT ;  /* 0x0000001302024212 */ /* 0x008fe400078e3cff */
[----:B----4-:R-:W-:Y:S02]  /*0800*/  @P4 LOP3.LUT R5, R5, R16, RZ, 0x3c, !PT ;  /* 0x0000001005054212 */ /* 0x010fe400078e3cff */
[----:B------:R-:W-:Y:S02]  /*0810*/  @P4 LOP3.LUT R3, R3, R20, RZ, 0x3c, !PT ;  /* 0x0000001403034212 */ /* 0x000fe400078e3cff */
[----:B------:R-:W-:-:S02]  /*0820*/  @P5 LOP3.LUT R5, R5, R22, RZ, 0x3c, !PT ;  /* 0x0000001605055212 */ /* 0x000fc400078e3cff */
[----:B------:R-:W-:Y:S02]  /*0830*/  @P5 LOP3.LUT R2, R2, R23, RZ, 0x3c, !PT ;  /* 0x0000001702025212 */ /* 0x000fe400078e3cff */
[----:B------:R-:W-:Y:S02]  /*0840*/  @P5 LOP3.LUT R4, R4, R21, RZ, 0x3c, !PT ;  /* 0x0000001504045212 */ /* 0x000fe400078e3cff */
[----:B------:R-:W-:Y:S02]  /*0850*/  @P5 LOP3.LUT R3, R3, R24, RZ, 0x3c, !PT ;  /* 0x0000001803035212 */ /* 0x000fe400078e3cff */
[----:B------:R-:W-:Y:S02]  /*0860*/  @P6 LOP3.LUT R4, R4, R25, RZ, 0x3c, !PT ;  /* 0x0000001904046212 */ /* 0x000fe400078e3cff */
[----:B------:R-:W-:Y:S02]  /*0870*/  @P6 LOP3.LUT R5, R5, R28, RZ, 0x3c, !PT ;  /* 0x0000001c05056212 */ /* 0x000fe400078e3cff */
[----:B------:R-:W-:-:S02]  /*0880*/  @P6 LOP3.LUT R2, R2, R27, RZ, 0x3c, !PT ;  /* 0x0000001b02026212 */ /* 0x000fc400078e3cff */
[----:B------:R-:W-:Y:S02]  /*0890*/  @P6 LOP3.LUT R3, R3, R30, RZ, 0x3c, !PT ;  /* 0x0000001e03036212 */ /* 0x000fe400078e3cff */
[----:B------:R-:W-:Y:S02]  /*08a0*/  @P0 LOP3.LUT R4, R4, R29, RZ, 0x3c, !PT ;  /* 0x0000001d04040212 */ /* 0x000fe400078e3cff */
[----:B------:R-:W-:Y:S02]  /*08b0*/  @P0 LOP3.LUT R5, R5, R32, RZ, 0x3c, !PT ;  /* 0x0000002005050212 */ /* 0x000fe400078e3cff */
[----:B------:R-:W-:Y:S02]  /*08c0*/  @P0 LOP3.LUT R2, R2, R31, RZ, 0x3c, !PT ;  /* 0x0000001f02020212 */ /* 0x000fe400078e3cff */
[----:B------:R-:W-:Y:S02]  /*08d0*/  @P0 LOP3.LUT R3, R3, R34, RZ, 0x3c, !PT ;  /* 0x0000002203030212 */ /* 0x000fe400078e3cff */
[----:B------:R-:W-:-:S13]  /*08e0*/  R2P PR, R26.B1, 0x7f ;  /* 0x0000007f1a007804 */ /* 0x000fda0000001000 */
[----:B------:R-:W2:Y:S04]  /*08f0*/  @P0 LDG.E R21, desc[UR10][R12.64+0xa0] ;  /* 0x0000a00a0c150981 */ /* 0x000ea8000c1e1900 */
[----:B------:R-:W3:Y:S04]  /*0900*/  @P0 LDG.E R23, desc[UR10][R12.64+0xa4] ;  /* 0x0000a40a0c170981 */ /* 0x000ee8000c1e1900 */
        /* <DEDUP_REMOVED lines=22> */
[----:B------:R-:W2:Y:S01]  /*0a70*/  @P1 LDG.E R25, desc[UR10][R12.64+0xc0] ;  /* 0x0000c00a0c191981 */ /* 0x000ea2000c1e1900 */
[----:B------:R-:W-:Y:S02]  /*0a80*/  @P0 LOP3.LUT R3, R3, R20, RZ, 0x3c, !PT ;  /* 0x0000001403030212 */ /* 0x000fe400078e3cff */
[----:B------:R-:W-:Y:S01]  /*0a90*/  LOP3.LUT P0, RZ, R26, 0x8000, RZ, 0xc0, !PT ;  /* 0x000080001aff7812 */ /* 0x000fe2000780c0ff */
[----:B------:R-:W4:Y:S04]  /*0aa0*/  @P1 LDG.E R20, desc[UR10][R12.64+0xbc] ;  /* 0x0000bc0a0c141981 */ /* 0x000f28000c1e1900 */
[----:B------:R-:W2:Y:S08]  /*0ab0*/  @P2 LDG.E R26, desc[UR10][R12.64+0xd8] ;  /* 0x0000d80a0c1a2981 */ /* 0x000eb0000c1e1900 */
[----:B------:R-:W2:Y:S01]  /*0ac0*/  @P0 LDG.E R28, desc[UR10][R12.64+0x12c] ;  /* 0x00012c0a0c1c0981 */ /* 0x000ea2000c1e1900 */
[----:B------:R-:W-:-:S03]  /*0ad0*/  @P1 LOP3.LUT R6, R6, R19, RZ, 0x3c, !PT ;  /* 0x0000001306061212 */ /* 0x000fc600078e3cff */
[----:B------:R-:W2:Y:S01]  /*0ae0*/  @P4 LDG.E R19, desc[UR10][R12.64+0xf4] ;  /* 0x0000f40a0c134981 */ /* 0x000ea2000c1e1900 */
[----:B------:R-:W-:-:S03]  /*0af0*/  @P2 LOP3.LUT R6, R6, R17, RZ, 0x3c, !PT ;  /* 0x0000001106062212 */ /* 0x000fc600078e3cff */
[----:B------:R-:W2:Y:S01]  /*0b00*/  @P3 LDG.E R17, desc[UR10][R12.64+0xe8] ;  /* 0x0000e80a0c113981 */ /* 0x000ea2000c1e1900 */
[----:B------:R-:W-:-:S03]  /*0b10*/  @P3 LOP3.LUT R6, R6, R31, RZ, 0x3c, !PT ;  /* 0x0000001f06063212 */ /* 0x000fc600078e3cff */
[----:B------:R-:W2:Y:S01]  /*0b20*/  @P0 LDG.E R31, desc[UR10][R12.64+0x130] ;  /* 0x0001300a0c1f0981 */ /* 0x000ea2000c1e1900 */
[----:B------:R-:W-:Y:S02]  /*0b30*/  @P4 LOP3.LUT R6, R6, R33, RZ, 0x3c, !PT ;  /* 0x0000002106064212 */ /* 0x000fe400078e3cff */
[----:B------:R-:W-:Y:S01]  /*0b40*/  @P1 LOP3.LUT R3, R3, R22, RZ, 0x3c, !PT ;  /* 0x0000001603031212 */ /* 0x000fe200078e3cff */
[----:B------:R-:W2:Y:S01]  /*0b50*/  @P0 LDG.E R34, desc[UR10][R12.64+0x13c] ;  /* 0x00013c0a0c220981 */ /* 0x000ea2000c1e1900 */
[----:B------:R-:W-:-:S03]  /*0b60*/  @P5 LOP3.LUT R6, R6, R35, RZ, 0x3c, !PT ;  /* 0x0000002306065212 */ /* 0x000fc600078e3cff */
[----:B------:R-:W2:Y:S01]  /*0b70*/  @P4 LDG.E R22, desc[UR10][R12.64+0xf8] ;  /* 0x0000f80a0c164981 */ /* 0x000ea2000c1e1900 */
[----:B------:R-:W-:-:S03]  /*0b80*/  @P6 LOP3.LUT R6, R6, R37, RZ, 0x3c, !PT ;  /* 0x0000002506066212 */ /* 0x000fc600078e3cff */
[----:B------:R-:W2:Y:S01]  /*0b90*/  @P0 LDG.E R33, desc[UR10][R12.64+0x138] ;  /* 0x0001380a0c210981 */ /* 0x000ea2000c1e1900 */
[----:B---3--:R-:W-:-:S03]  /*0ba0*/  @P1 LOP3.LUT R4, R4, R23, RZ, 0x3c, !PT ;  /* 0x0000001704041212 */ /* 0x008fc600078e3cff */
[----:B------:R-:W3:Y:S01]  /*0bb0*/  @P4 LDG.E R23, desc[UR10][R12.64+0xfc] ;  /* 0x0000fc0a0c174981 */ /* 0x000ee2000c1e1900 */
[----:B------:R-:W-:-:S03]  /*0bc0*/  @P2 LOP3.LUT R4, R4, R27, RZ, 0x3c, !PT ;  /* 0x0000001b04042212 */ /* 0x000fc600078e3cff */
[----:B------:R-:W3:Y:S01]  /*0bd0*/  @P5 LDG.E R27, desc[UR10][R12.64+0x110] ;  /* 0x0001100a0c1b5981 */ /* 0x000ee2000c1e1900 */
[----:B----4-:R-:W-:-:S03]  /*0be0*/  @P1 LOP3.LUT R5, R5, R20, RZ, 0x3c, !PT ;  /* 0x0000001405051212 */ /* 0x010fc600078e3cff */
[----:B------:R-:W4:Y:S01]  /*0bf0*/  @P3 LDG.E R20, desc[UR10][R12.64+0xec] ;  /* 0x0000ec0a0c143981 */ /* 0x000f22000c1e1900 */
[----:B------:R-:W-:-:S03]  /*0c00*/  @P2 LOP3.LUT R5, R5, R24, RZ, 0x3c, !PT ;  /* 0x0000001805052212 */ /* 0x000fc600078e3cff */
[----:B------:R-:W4:Y:S01]  /*0c10*/  @P4 LDG.E R24, desc[UR10][R12.64+0x100] ;  /* 0x0001000a0c184981 */ /* 0x000f22000c1e1900 */
[----:B--2---:R-:W-:Y:S02]  /*0c20*/  @P1 LOP3.LUT R2, R2, R25, RZ, 0x3c, !PT ;  /* 0x0000001902021212 */ /* 0x004fe400078e3cff */
[----:B------:R-:W-:Y:S01]  /*0c30*/  @P2 LOP3.LUT R3, R3, R26, RZ, 0x3c, !PT ;  /* 0x0000001a03032212 */ /* 0x000fe200078e3cff */
[----:B------:R-:W2:Y:S01]  /*0c40*/  @P5 LDG.E R25, desc[UR10][R12.64+0x108] ;  /* 0x0001080a0c195981 */ /* 0x000ea2000c1e1900 */
[----:B------:R-:W-:-:S03]  /*0c50*/  @P0 LOP3.LUT R6, R6, R28, RZ, 0x3c, !PT ;  /* 0x0000001c06060212 */ /* 0x000fc600078e3cff */
[----:B------:R-:W2:Y:S01]  /*0c60*/  @P5 LDG.E R26, desc[UR10][R12.64+0x10c] ;  /* 0x00010c0a0c1a5981 */ /* 0x000ea2000c1e1900 */
[----:B------:R-:W-:-:S03]  /*0c70*/  @P2 LOP3.LUT R2, R2, R29, RZ, 0x3c, !PT ;  /* 0x0000001d02022212 */ /* 0x000fc600078e3cff */
[----:B------:R-:W2:Y:S01]  /*0c80*/  @P5 LDG.E R28, desc[UR10][R12.64+0x114] ;  /* 0x0001140a0c1c5981 */ /* 0x000ea2000c1e1900 */
[----:B------:R-:W-:-:S03]  /*0c90*/  @P3 LOP3.LUT R4, R4, R21, RZ, 0x3c, !PT ;  /* 0x0000001504043212 */ /* 0x000fc600078e3cff */
[----:B------:R-:W2:Y:S01]  /*0ca0*/  @P6 LDG.E R29, desc[UR10][R12.64+0x11c] ;  /* 0x00011c0a0c1d6981 */ /* 0x000ea2000c1e1900 */
[----:B------:R-:W-:-:S03]  /*0cb0*/  @P3 LOP3.LUT R5, R5, R16, RZ, 0x3c, !PT ;  /* 0x0000001005053212 */ /* 0x000fc600078e3cff */
[----:B------:R-:W2:Y:S04]  /*0cc0*/  @P6 LDG.E R21, desc[UR10][R12.64+0x124] ;  /* 0x0001240a0c156981 */ /* 0x000ea8000c1e1900 */
[----:B------:R-:W2:Y:S01]  /*0cd0*/  @P0 LDG.E R16, desc[UR10][R12.64+0x134] ;  /* 0x0001340a0c100981 */ /* 0x000ea2000c1e1900 */
[----:B------:R-:W-:Y:S01]  /*0ce0*/  @P3 LOP3.LUT R2, R2, R17, RZ, 0x3c, !PT ;  /* 0x0000001102023212 */ /* 0x000fe200078e3cff */
[----:B------:R-:W-:Y:S01]  /*0cf0*/  UIADD3 UR4, UPT, UPT, UR4, 0x10, URZ ;  /* 0x0000001004047890 */ /* 0x000fe2000fffe0ff */
[----:B------:R-:W-:Y:S02]  /*0d00*/  @P4 LOP3.LUT R4, R4, R19, RZ, 0x3c, !PT ;  /* 0x0000001304044212 */ /* 0x000fe400078e3cff */
[----:B------:R-:W-:Y:S01]  /*0d10*/  @P4 LOP3.LUT R5, R5, R22, RZ, 0x3c, !PT ;  /* 0x0000001605054212 */ /* 0x000fe200078e3cff */
[----:B------:R-:W-:Y:S01]  /*0d20*/  UISETP.NE.AND UP0, UPT, UR4, 0x20, UPT ;  /* 0x000000200400788c */ /* 0x000fe2000bf05270 */
[----:B---3--:R-:W-:-:S04]  /*0d30*/  @P4 LOP3.LUT R2, R2, R23, RZ, 0x3c, !PT ;  /* 0x0000001702024212 */ /* 0x008fc800078e3cff */
[----:B------:R-:W-:Y:S02]  /*0d40*/  @P5 LOP3.LUT R2, R2, R27, RZ, 0x3c, !PT ;  /* 0x0000001b02025212 */ /* 0x000fe400078e3cff */
[----:B----4-:R-:W-:-:S04]  /*0d50*/  @P3 LOP3.LUT R3, R3, R20, RZ, 0x3c, !PT ;  /* 0x0000001403033212 */ /* 0x010fc800078e3cff */
[----:B------:R-:W-:Y:S02]  /*0d60*/  @P4 LOP3.LUT R3, R3, R24, RZ, 0x3c, !PT ;  /* 0x0000001803034212 */ /* 0x000fe400078e3cff */
[----:B--2---:R-:W-:Y:S02]  /*0d70*/  @P5 LOP3.LUT R4, R4, R25, RZ, 0x3c, !PT ;  /* 0x0000001904045212 */ /* 0x004fe400078e3cff */
        /* <DEDUP_REMOVED lines=9> */
[----:B------:R-:W-:Y:S01]  /*0e10*/  @P0 LOP3.LUT R2, R2, R33, RZ, 0x3c, !PT ;  /* 0x0000002102020212 */ /* 0x000fe200078e3cff */
[----:B------:R-:W-:Y:S06]  /*0e20*/  BRA.U UP0, `(.L_x_4) ;  /* 0xfffffff5004c7547 */ /* 0x000fec000b83ffff */
[----:B------:R-:W-:-:S05]  /*0e30*/  VIADD R14, R14, 0x1 ;  /* 0x000000010e0e7836 */ /* 0x000fca0000000000 */
[----:B------:R-:W-:-:S13]  /*0e40*/  ISETP.NE.AND P0, PT, R14, 0x5, PT ;  /* 0x000000050e00780c */ /* 0x000fda0003f05270 */
[----:B------:R-:W-:Y:S05]  /*0e50*/  @P0 BRA `(.L_x_5) ;  /* 0xfffffff400300947 */ /* 0x000fea000383ffff */
[----:B------:R1:W-:Y:S01]  /*0e60*/  STL [R1+0x4], R6 ;  /* 0x0000040601007387 */ /* 0x0003e20000100800 */
[----:B------:R-:W-:-:S03]  /*0e70*/  ISETP.NE.U32.AND P0, PT, R18, 0x1, PT ;  /* 0x000000011200780c */ /* 0x000fc60003f05070 */
[----:B------:R1:W-:Y:S01]  /*0e80*/  STL.64 [R1+0x8], R4 ;  /* 0x0000080401007387 */ /* 0x0003e20000100a00 */
[----:B------:R-:W-:-:S03]  /*0e90*/  ISETP.NE.AND.EX P0, PT, RZ, RZ, PT, P0 ;  /* 0x000000ffff00720c */ /* 0x000fc60003f05300 */
[----:B------:R1:W-:Y:S10]  /*0ea0*/  STL.64 [R1+0x10], R2 ;  /* 0x0000100201007387 */ /* 0x0003f40000100a00 */
[----:B------:R-:W-:Y:S05]  /*0eb0*/  @!P0 BRA `(.L_x_3) ;  /* 0x0000001800048947 */ /* 0x000fea0003800000 */
[----:B------:R-:W-:Y:S01]  /*0ec0*/  UMOV UR4, URZ ;  /* 0x000000ff00047c82 */ /* 0x000fe20008000000 */
[----:B------:R-:W-:Y:S01]  /*0ed0*/  UMOV UR5, URZ ;  /* 0x000000ff00057c82 */ /* 0x000fe20008000000 */
[----:B-1----:R-:W-:Y:S02]  /*0ee0*/  IMAD.MOV.U32 R6, RZ, RZ, RZ ;  /* 0x000000ffff067224 */ /* 0x002fe400078e00ff */
[----:B------:R-:W-:Y:S02]  /*0ef0*/  IMAD.MOV.U32 R14, RZ, RZ, RZ ;  /* 0x000000ffff0e7224 */ /* 0x000fe400078e00ff */
[----:B------:R-:W-:Y:S02]  /*0f00*/  IMAD.U32 R3, RZ, RZ, UR4 ;  /* 0x00000004ff037e24 */ /* 0x000fe4000f8e00ff */
[----:B------:R-:W-:Y:S02]  /*0f10*/  IMAD.U32 R2, RZ, RZ, UR5 ;  /* 0x00000005ff027e24 */ /* 0x000fe4000f8e00ff */
[----:B------:R-:W-:-:S02]  /*0f20*/  IMAD.U32 R5, RZ, RZ, UR4 ;  /* 0x00000004ff057e24 */ /* 0x000fc4000f8e00ff */
[----:B------:R-:W-:-:S07]  /*0f30*/  IMAD.U32 R4, RZ, RZ, UR5 ;  /* 0x00000005ff047e24 */ /* 0x000fce000f8e00ff */
.L_x_7:
[----:B------:R-:W-:-:S06]  /*0f40*/  IMAD R11, R14, 0x4, R1 ;  /* 0x000000040e0b7824 */ /* 0x000fcc00078e0201 */
[----:B------:R-:W5:Y:S01]  /*0f50*/  LDL R11, [R11+0x4] ;  /* 0x000004000b0b7983 */ /* 0x000f620000100800 */
[----:B------:R-:W-:Y:S01]  /*0f60*/  IMAD.SHL.U32 R15, R14, 0x20, RZ ;  /* 0x000000200e0f7824 */ /* 0x000fe200078e00ff */
[----:B------:R-:W-:-:S06]  /*0f70*/  UMOV UR4, URZ ;  /* 0x000000ff00047c82 */ /* 0x000fcc0008000000 */
.L_x_6:
[----:B-----5:R-:W-:Y:S01]  /*0f80*/  SHF.R.U32.HI R26, RZ, UR4, R11 ;  /* 0x00000004ff1a7c19 */ /* 0x020fe2000801160b */
[----:B------:R-:W-:-:S03]  /*0f90*/  VIADD R12, R15, UR4 ;  /* 0x000000040f0c7c36 */ /* 0x000fc60008000000 */
[----:B------:R-:W-:-:S04]  /*0fa0*/  LOP3.LUT R13, R26, 0x1, RZ, 0xc0, !PT ;  /* 0x000000011a0d7812 */ /* 0x000fc800078ec0ff */
[----:B------:R-:W-:Y:S01]  /*0fb0*/  ISETP.NE.U32.AND P0, PT, R13, 0x1, PT ;  /* 0x000000010d00780c */ /* 0x000fe20003f05070 */
[----:B------:R-:W-:-:S03]  /*0fc0*/  IMAD R13, R12, 0x5, RZ ;  /* 0x000000050c0d7824 */ /* 0x000fc600078e02ff */
[----:B------:R-:W-:Y:S01]  /*0fd0*/  R2P PR, R26, 0x7e ;  /* 0x0000007e1a007804 */ /* 0x000fe20000000000 */
[----:B------:R-:W-:-:S08]  /*0fe0*/  IMAD.WIDE.U32 R12, R13, 0x4, R8 ;  /* 0x000000040d0c7825 */ /* 0x000fd000078e0008 */
[----:B------:R-:W2:Y:S04]  /*0ff0*/  @!P0 LDG.E R17, desc[UR10][R12.64] ;  /* 0x0000000a0c118981 */ /* 0x000ea8000c1e1900 */
        /* <DEDUP_REMOVED lines=173> */
[----:B------:R-:W-:Y:S05]  /*1ad0*/  @P0 BRA `(.L_x_3) ;  /* 0x0000000800fc0947 */ /* 0x000fea0003800000 */
[----:B------:R-:W-:Y:S01]  /*1ae0*/  UMOV UR4, URZ ;  /* 0x000000ff00047c82 */ /* 0x000fe20008000000 */
[----:B------:R-:W-:Y:S01]  /*1af0*/  UMOV UR5, URZ ;  /* 0x000000ff00057c82 */ /* 0x000fe20008000000 */
[----:B--2---:R-:W-:Y:S02]  /*1b00*/  IMAD.MOV.U32 R6, RZ, RZ, RZ ;  /* 0x000000ffff067224 */ /* 0x004fe400078e00ff */
[----:B------:R-:W-:Y:S02]  /*1b10*/  IMAD.MOV.U32 R14, RZ, RZ, RZ ;  /* 0x000000ffff0e7224 */ /* 0x000fe400078e00ff */
[----:B------:R-:W-:Y:S02]  /*1b20*/  IMAD.U32 R3, RZ, RZ, UR4 ;  /* 0x00000004ff037e24 */ /* 0x000fe4000f8e00ff */
[----:B------:R-:W-:Y:S02]  /*1b30*/  IMAD.U32 R2, RZ, RZ, UR5 ;  /* 0x00000005ff027e24 */ /* 0x000fe4000f8e00ff */
[----:B------:R-:W-:-:S02]  /*1b40*/  IMAD.U32 R5, RZ, RZ, UR4 ;  /* 0x00000004ff057e24 */ /* 0x000fc4000f8e00ff */
[----:B------:R-:W-:-:S07]  /*1b50*/  IMAD.U32 R4, RZ, RZ, UR5 ;  /* 0x00000005ff047e24 */ /* 0x000fce000f8e00ff */
.L_x_9:
[----:B------:R-:W-:-:S06]  /*1b60*/  IMAD R11, R14, 0x4, R1 ;  /* 0x000000040e0b7824 */ /* 0x000fcc00078e0201 */
[----:B------:R-:W5:Y:S01]  /*1b70*/  LDL R11, [R11+0x4] ;  /* 0x000004000b0b7983 */ /* 0x000f620000100800 */
[----:B------:R-:W-:Y:S01]  /*1b80*/  IMAD.SHL.U32 R15, R14, 0x20, RZ ;  /* 0x000000200e0f7824 */ /* 0x000fe200078e00ff */
[----:B------:R-:W-:-:S06]  /*1b90*/  UMOV UR4, URZ ;  /* 0x000000ff00047c82 */ /* 0x000fcc0008000000 */
.L_x_8:
        /* <DEDUP_REMOVED lines=31> */
[----:B------:R-:W3:Y:S01]  /*1d90*/  @P2 LDG.E R23, desc[UR10][R12.64+0x2c] ;  /* 0x00002c0a0c172981 */ /* 0x000ee2000c1e1900 */
[----:B------:R-:W-:Y:S02]  /*1da0*/  @!P0 LOP3.LUT R3, R3, R18, RZ, 0x3c, !PT ;  /* 0x0000001203038212 */ /* 0x000fe400078e3cff */
[----:B------:R-:W-:Y:S01]  /*1db0*/  LOP3.LUT P0, RZ, R24, 0x80, RZ, 0xc0, !PT ;  /* 0x0000008018ff7812 */ /* 0x000fe2000780c0ff */
[----:B------:R-:W3:Y:S01]  /*1dc0*/  @P1 LDG.E R18, desc[UR10][R12.64+0x24] ;  /* 0x0000240a0c121981 */ /* 0x000ee2000c1e1900 */
[----:B------:R-:W-:-:S03]  /*1dd0*/  @P1 LOP3.LUT R6, R6, R25, RZ, 0x3c, !PT ;  /* 0x0000001906061212 */ /* 0x000fc600078e3cff */
[----:B------:R-:W3:Y:S08]  /*1de0*/  @P2 LDG.E R25, desc[UR10][R12.64+0x34] ;  /* 0x0000340a0c192981 */ /* 0x000ef0000c1e1900 */
[----:B------:R-:W3:Y:S01]  /*1df0*/  @P0 LDG.E R28, desc[UR10][R12.64+0x8c] ;  /* 0x00008c0a0c1c0981 */ /* 0x000ee2000c1e1900 */
[----:B------:R-:W-:-:S03]  /*1e00*/  @P2 LOP3.LUT R6, R6, R17, RZ, 0x3c, !PT ;  /* 0x0000001106062212 */ /* 0x000fc600078e3cff */
[----:B------:R-:W3:Y:S01]  /*1e10*/  @P4 LDG.E R17, desc[UR10][R12.64+0x54] ;  /* 0x0000540a0c114981 */ /* 0x000ee2000c1e1900 */
[----:B------:R-:W-:-:S03]  /*1e20*/  @P3 LOP3.LUT R6, R6, R27, RZ, 0x3c, !PT ;  /* 0x0000001b06063212 */ /* 0x000fc600078e3cff */
[----:B------:R-:W3:Y:S01]  /*1e30*/  @P6 LDG.E R27, desc[UR10][R12.64+0x84] ;  /* 0x0000840a0c1b6981 */ /* 0x000ee2000c1e1900 */
[----:B------:R-:W-:-:S03]  /*1e40*/  @P4 LOP3.LUT R6, R6, R33, RZ, 0x3c, !PT ;  /* 0x0000002106064212 */ /* 0x000fc600078e3cff */
[----:B------:R-:W3:Y:S01]  /*1e50*/  @P0 LDG.E R32, desc[UR10][R12.64+0x94] ;  /* 0x0000940a0c200981 */ /* 0x000ee2000c1e1900 */
[----:B------:R-:W-:-:S03]  /*1e60*/  @P5 LOP3.LUT R6, R6, R35, RZ, 0x3c, !PT ;  /* 0x0000002306065212 */ /* 0x000fc600078e3cff */
[----:B------:R-:W3:Y:S01]  /*1e70*/  @P0 LDG.E R34, desc[UR10][R12.64+0x9c] ;  /* 0x00009c0a0c220981 */ /* 0x000ee2000c1e1900 */
[----:B------:R-:W-:Y:S02]  /*1e80*/  @P6 LOP3.LUT R6, R6, R37, RZ, 0x3c, !PT ;  /* 0x0000002506066212 */ /* 0x000fe400078e3cff */
[----:B--2---:R-:W-:Y:S02]  /*1e90*/  @P1 LOP3.LUT R4, R4, R19, RZ, 0x3c, !PT ;  /* 0x0000001304041212 */ /* 0x004fe400078e3cff */
[----:B------:R-:W2:Y:S01]  /*1ea0*/  @P4 LDG.E R19, desc[UR10][R12.64+0x5c] ;  /* 0x00005c0a0c134981 */ /* 0x000ea2000c1e1900 */
[----:B----4-:R-:W-:-:S03]  /*1eb0*/  @P1 LOP3.LUT R5, R5, R16, RZ, 0x3c, !PT ;  /* 0x0000001005051212 */ /* 0x010fc600078e3cff */
[----:B------:R-:W4:Y:S01]  /*1ec0*/  @P3 LDG.E R16, desc[UR10][R12.64+0x4c] ;  /* 0x00004c0a0c103981 */ /* 0x000f22000c1e1900 */
[----:B------:R-:W-:-:S03]  /*1ed0*/  @P2 LOP3.LUT R5, R5, R20, RZ, 0x3c, !PT ;  /* 0x0000001405052212 */ /* 0x000fc600078e3cff */
[----:B------:R-:W4:Y:S01]  /*1ee0*/  @P4 LDG.E R20, desc[UR10][R12.64+0x60] ;  /* 0x0000600a0c144981 */ /* 0x000f22000c1e1900 */
[----:B---3--:R-:W-:-:S03]  /*1ef0*/  @P1 LOP3.LUT R3, R3, R18, RZ, 0x3c, !PT ;  /* 0x0000001203031212 */ /* 0x008fc600078e3cff */
[----:B------:R-:W3:Y:S01]  /*1f00*/  @P4 LDG.E R18, desc[UR10][R12.64+0x58] ;  /* 0x0000580a0c124981 */ /* 0x000ee2000c1e1900 */
[----:B------:R-:W-:Y:S02]  /*1f10*/  @P1 LOP3.LUT R2, R2, R21, RZ, 0x3c, !PT ;  /* 0x0000001502021212 */ /* 0x000fe400078e3cff */
[----:B------:R-:W-:Y:S01]  /*1f20*/  @P2 LOP3.LUT R4, R4, R23, RZ, 0x3c, !PT ;  /* 0x0000001704042212 */ /* 0x000fe200078e3cff */
[----:B------:R-:W3:Y:S01]  /*1f30*/  @P5 LDG.E R21, desc[UR10][R12.64+0x68] ;  /* 0x0000680a0c155981 */ /* 0x000ee2000c1e1900 */
[----:B------:R-:W-:Y:S02]  /*1f40*/  @P2 LOP3.LUT R3, R3, R22, RZ, 0x3c, !PT ;  /* 0x0000001603032212 */ /* 0x000fe400078e3cff */
[----:B------:R-:W-:Y:S01]  /*1f50*/  @P3 LOP3.LUT R5, R5, R26, RZ, 0x3c, !PT ;  /* 0x0000001a05053212 */ /* 0x000fe200078e3cff */
        /* <DEDUP_REMOVED lines=8> */
[----:B------:R-:W3:Y:S04]  /*1fe0*/  @P6 LDG.E R28, desc[UR10][R12.64+0x80] ;  /* 0x0000800a0c1c6981 */ /* 0x000ee8000c1e1900 */
[----:B------:R-:W3:Y:S04]  /*1ff0*/  @P0 LDG.E R29, desc[UR10][R12.64+0x90] ;  /* 0x0000900a0c1d0981 */ /* 0x000ee8000c1e1900 */
[----:B------:R-:W3:Y:S01]  /*2000*/  @P0 LDG.E R31, desc[UR10][R12.64+0x98] ;  /* 0x0000980a0c1f0981 */ /* 0x000ee2000c1e1900 */
[----:B------:R-:W-:Y:S02]  /*2010*/  @P4 LOP3.LUT R4, R4, R17, RZ, 0x3c, !PT ;  /* 0x0000001104044212 */ /* 0x000fe400078e3cff */
[----:B--2---:R-:W-:-:S02]  /*2020*/  @P4 LOP3.LUT R2, R2, R19, RZ, 0x3c, !PT ;  /* 0x0000001302024212 */ /* 0x004fc400078e3cff */
[----:B----4-:R-:W-:-:S04]  /*2030*/  @P3 LOP3.LUT R3, R3, R16, RZ, 0x3c, !PT ;  /* 0x0000001003033212 */ /* 0x010fc800078e3cff */
[----:B------:R-:W-:Y:S02]  /*2040*/  @P4 LOP3.LUT R3, R3, R20, RZ, 0x3c, !PT ;  /* 0x0000001403034212 */ /* 0x000fe400078e3cff */
[----:B---3--:R-:W-:Y:S02]  /*2050*/  @P4 LOP3.LUT R5, R5, R18, RZ, 0x3c, !PT ;  /* 0x0000001205054212 */ /* 0x008fe400078e3cff */
        /* <DEDUP_REMOVED lines=41> */
[----:B------:R-:W4:-:S12]  /*22f0*/  @P1 LDG.E R18, desc[UR10][R12.64+0xbc] ;  /* 0x0000bc0a0c121981 */ /* 0x000f18000c1e1900 */
        /* <DEDUP_REMOVED lines=13> */
[----:B------:R-:W2:Y:S04]  /*23d0*/  @P0 LDG.E R34, desc[UR10][R12.64+0x13c] ;  /* 0x00013c0a0c220981 */ /* 0x000ea8000c1e1900 */
        /* <DEDUP_REMOVED lines=9> */
[----:B--2---:R-:W-:-:S03]  /*2470*/  @P1 LOP3.LUT R2, R2, R25, RZ, 0x3c, !PT ;  /* 0x0000001902021212 */ /* 0x004fc600078e3cff */
[----:B------:R-:W2:Y:S01]  /*2480*/  @P5 LDG.E R25, desc[UR10][R12.64+0x108] ;  /* 0x0001080a0c195981 */ /* 0x000ea2000c1e1900 */
[----:B------:R-:W-:-:S03]  /*2490*/  @P0 LOP3.LUT R6, R6, R24, RZ, 0x3c, !PT ;  /* 0x0000001806060212 */ /* 0x000fc600078e3cff */
[----:B------:R-:W2:Y:S01]  /*24a0*/  @P4 LDG.E R24, desc[UR10][R12.64+0x100] ;  /* 0x0001000a0c184981 */ /* 0x000ea2000c1e1900 */
[----:B------:R-:W-:Y:S02]  /*24b0*/  @P2 LOP3.LUT R2, R2, R29, RZ, 0x3c, !PT ;  /* 0x0000001d02022212 */ /* 0x000fe400078e3cff */
[----:B------:R-:W-:Y:S01]  /*24c0*/  @P2 LOP3.LUT R3, R3, R16, RZ, 0x3c, !PT ;  /* 0x0000001003032212 */ /* 0x000fe200078e3cff */
[----:B------:R-:W2:Y:S01]  /*24d0*/  @P6 LDG.E R29, desc[UR10][R12.64+0x11c] ;  /* 0x00011c0a0c1d6981 */ /* 0x000ea2000c1e1900 */
[----:B------:R-:W-:-:S03]  /*24e0*/  @P3 LOP3.LUT R4, R4, R17, RZ, 0x3c, !PT ;  /* 0x0000001104043212 */ /* 0x000fc600078e3cff */
[----:B------:R-:W2:Y:S04]  /*24f0*/  @P6 LDG.E R16, desc[UR10][R12.64+0x120] ;  /* 0x0001200a0c106981 */ /* 0x000ea8000c1e1900 */
[----:B------:R-:W2:Y:S01]  /*2500*/  @P0 LDG.E R17, desc[UR10][R12.64+0x130] ;  /* 0x0001300a0c110981 */ /* 0x000ea2000c1e1900 */
[----:B------:R-:W-:Y:S01]  /*2510*/  @P3 LOP3.LUT R2, R2, R19, RZ, 0x3c, !PT ;  /* 0x0000001302023212 */ /* 0x000fe200078e3cff */
[----:B------:R-:W-:Y:S01]  /*2520*/  UIADD3 UR4, UPT, UPT, UR4, 0x10, URZ ;  /* 0x0000001004047890 */ /* 0x000fe2000fffe0ff */
[----:B------:R-:W-:-:S03]  /*2530*/  @P3 LOP3.LUT R3, R3, R20, RZ, 0x3c, !PT ;  /* 0x0000001403033212 */ /* 0x000fc600078e3cff */
[----:B------:R-:W-:Y:S01]  /*2540*/  UISETP.NE.AND UP0, UPT, UR4, 0x20, UPT ;  /* 0x000000200400788c */ /* 0x000fe2000bf05270 */
[----:B------:R-:W-:Y:S02]  /*2550*/  @P4 LOP3.LUT R4, R4, R21, RZ, 0x3c, !PT ;  /* 0x0000001504044212 */ /* 0x000fe400078e3cff */
        /* <DEDUP_REMOVED lines=15> */
[----:B------:R-:W-:Y:S01]  /*2650*/  @P0 LOP3.LUT R2, R2, R33, RZ, 0x3c, !PT ;  /* 0x0000002102020212 */ /* 0x000fe200078e3cff */
[----:B------:R-:W-:Y:S06]  /*2660*/  BRA.U UP0, `(.L_x_8) ;  /* 0xfffffff5004c7547 */ /* 0x000fec000b83ffff */
[----:B------:R-:W-:-:S05]  /*2670*/  VIADD R14, R14, 0x1 ;  /* 0x000000010e0e7836 */ /* 0x000fca0000000000 */
[----:B------:R-:W-:-:S13]  /*2680*/  ISETP.NE.AND P0, PT, R14, 0x5, PT ;  /* 0x000000050e00780c */ /* 0x000fda0003f05270 */
[----:B------:R-:W-:Y:S05]  /*2690*/  @P0 BRA `(.L_x_9) ;  /* 0xfffffff400300947 */ /* 0x000fea000383ffff */
[----:B------:R3:W-:Y:S04]  /*26a0*/  STL [R1+0x4], R6 ;  /* 0x0000040601007387 */ /* 0x0007e80000100800 */
[----:B------:R3:W-:Y:S04]  /*26b0*/  STL.64 [R1+0x8], R4 ;  /* 0x0000080401007387 */ /* 0x0007e80000100a00 */
[----:B------:R3:W-:Y:S02]  /*26c0*/  STL.64 [R1+0x10], R2 ;  /* 0x0000100201007387 */ /* 0x0007e40000100a00 */
.L_x_3:
[----:B0-----:R-:W-:Y:S05]  /*26d0*/  BSYNC.RECONVERGENT B1 ;  /* 0x0000000000017941 */ /* 0x001fea0003800200 */
.L_x_2:
[----:B------:R-:W-:Y:S01]  /*26e0*/  ISETP.GT.U32.AND P0, PT, R0, 0x3, PT ;  /* 0x000000030000780c */ /* 0x000fe20003f04070 */
[----:B------:R-:W-:Y:S01]  /*26f0*/  VIADD R10, R10, 0x1 ;  /* 0x000000010a0a7836 */ /* 0x000fe20000000000 */
[--C-:B------:R-:W-:Y:S02]  /*2700*/  SHF.R.U64 R0, R0, 0x2, R7.reuse ;  /* 0x0000000200007819 */ /* 0x100fe40000001207 */
[----:B------:R-:W-:Y:S02]  /*2710*/  ISETP.GT.U32.AND.EX P0, PT, R7, RZ, PT, P0 ;  /* 0x000000ff0700720c */ /* 0x000fe40003f04100 */
[----:B------:R-:W-:-:S11]  /*2720*/  SHF.R.U32.HI R7, RZ, 0x2, R7 ;  /* 0x00000002ff077819 */ /* 0x000fd60000011607 */
[----:B------:R-:W-:Y:S05]  /*2730*/  @P0 BRA `(.L_x_10) ;  /* 0xffffffd800cc0947 */ /* 0x000fea000383ffff */
.L_x_1:
[----:B0-----:R-:W-:Y:S05]  /*2740*/  BSYNC.RECONVERGENT B0 ;  /* 0x0000000000007941 */ /* 0x001fea0003800200 */
.L_x_0:
[----:B------:R-:W0:Y:S02]  /*2750*/  LDCU UR4, c[0x0][0x388] ;  /* 0x00007100ff0477ac */ /* 0x000e240008000800 */
[----:B0-----:R-:W-:-:S09]  /*2760*/  UISETP.NE.AND UP0, UPT, UR4, URZ, UPT ;  /* 0x000000ff0400728c */ /* 0x001fd2000bf05270 */
[----:B------:R-:W-:Y:S05]  /*2770*/  BRA.U !UP0, `(.L_x_11) ;  /* 0x0000002508187547 */ /* 0x000fea000b800000 */
[----:B------:R-:W0:Y:S08]  /*2780*/  LDC R0, c[0x0][0x394] ;  /* 0x0000e500ff007b82 */ /* 0x000e300000000800 */
[----:B-1----:R-:W1:Y:S01]  /*2790*/  LDC.64 R12, c[0x0][0x390] ;  /* 0x0000e400ff0c7b82 */ /* 0x002e620000000a00 */
[----:B0-----:R-:W1:Y:S01]  /*27a0*/  MUFU.RCP64H R9, R0 ;  /* 0x0000000000097308 */ /* 0x001e620000001800 */
[----:B------:R-:W-:-:S05]  /*27b0*/  VIADD R8, R0, 0x300402 ;  /* 0x0030040200087836 */ /* 0x000fca0000000000 */
[----:B------:R-:W-:Y:S01]  /*27c0*/  FSETP.GEU.AND P0, PT, |R8|, 5.8789094863358348022e-39, PT ;  /* 0x004004020800780b */ /* 0x000fe20003f0e200 */
[----:B-1----:R-:W-:-:S08]  /*27d0*/  DFMA R10, R8, -R12, 1 ;  /* 0x3ff00000080a742b */ /* 0x002fd0000000080c */
[----:B------:R-:W-:-:S08]  /*27e0*/  DFMA R10, R10, R10, R10 ;  /* 0x0000000a0a0a722b */ /* 0x000fd0000000000a */
[----:B------:R-:W-:-:S08]  /*27f0*/  DFMA R10, R8, R10, R8 ;  /* 0x0000000a080a722b */ /* 0x000fd00000000008 */
[----:B------:R-:W-:-:S08]  /*2800*/  DFMA R12, R10, -R12, 1 ;  /* 0x3ff000000a0c742b */ /* 0x000fd0000000080c */
[----:B------:R-:W-:-:S10]  /*2810*/  DFMA R12, R10, R12, R10 ;  /* 0x0000000c0a0c722b */ /* 0x000fd4000000000a */
[----:B------:R-:W-:Y:S02]  /*2820*/  R2UR UR14, R12 ;  /* 0x000000000c0e72ca */ /* 0x000fe400000e0000 */
[----:B------:R-:W-:Y:S01]  /*2830*/  R2UR UR15, R13 ;  /* 0x000000000d0f72ca */ /* 0x000fe200000e0000 */
[----:B------:R-:W-:-:S14]  /*2840*/  @P0 BRA `(.L_x_12) ;  /* 0x0000000000180947 */ /* 0x000fdc0003800000 */
[----:B------:R-:W-:-:S05]  /*2850*/  LOP3.LUT R0, R0, 0x7fffffff, RZ, 0xc0, !PT ;  /* 0x7fffffff00007812 */ /* 0x000fca00078ec0ff */
[----:B------:R-:W-:Y:S01]  /*2860*/  VIADD R12, R0, 0xfff00000 ;  /* 0xfff00000000c7836 */ /* 0x000fe20000000000 */
[----:B------:R-:W-:-:S07]  /*2870*/  MOV R0, 0x2890 ;  /* 0x0000289000007802 */ /* 0x000fce0000000f00 */
[----:B--23--:R-:W-:Y:S05]  /*2880*/  CALL.REL.NOINC `($__internal_0_$__cuda_sm20_dblrcp_rn_slowpath_v3) ;  /* 0x0000002400447944 */ /* 0x00cfea0003c00000 */
[----:B------:R-:W-:Y:S02]  /*2890*/  R2UR UR14, R10 ;  /* 0x000000000a0e72ca */ /* 0x000fe400000e0000 */
[----:B------:R-:W-:-:S15]  /*28a0*/  R2UR UR15, R11 ;  /* 0x000000000b0f72ca */ /* 0x000fde00000e0000 */
.L_x_12:
[----:B------:R-:W-:Y:S01]  /*28b0*/  DADD R8, -RZ, -UR14 ;  /* 0x8000000eff087e29 */ /* 0x000fe20008000100 */
[----:B------:R-:W-:Y:S02]  /*28c0*/  IMAD.U32 R10, RZ, RZ, UR14 ;  /* 0x0000000eff0a7e24 */ /* 0x000fe4000f8e00ff */
[----:B------:R-:W-:-:S06]  /*28d0*/  IMAD.U32 R11, RZ, RZ, UR15 ;  /* 0x0000000fff0b7e24 */ /* 0x000fcc000f8e00ff */
[----:B------:R-:W-:Y:S01]  /*28e0*/  DSETP.NAN.AND P3, PT, -R10, -UR14, PT ;  /* 0x8000000e0a007e2a */ /* 0x000fe2000bf68100 */
[----:B------:R-:W-:Y:S01]  /*28f0*/  R2UR UR13, R9 ;  /* 0x00000000090d72ca */ /* 0x000fe200000e0000 */
[----:B------:R-:W-:Y:S01]  /*2900*/  IMAD.U32 R9, RZ, RZ, UR15 ;  /* 0x0000000fff097e24 */ /* 0x000fe2000f8e00ff */
[----:B------:R-:W-:Y:S01]  /*2910*/  R2UR UR12, R8 ;  /* 0x00000000080c72ca */ /* 0x000fe200000e0000 */
[----:B------:R-:W-:-:S10]  /*2920*/  IMAD.U32 R8, RZ, RZ, UR14 ;  /* 0x0000000eff087e24 */ /* 0x000fd4000f8e00ff */
[----:B------:R-:W-:Y:S02]  /*2930*/  USHF.R.U32.HI UR4, URZ, 0x14, UR13 ;  /* 0x00000014ff047899 */ /* 0x000fe4000801160d */
[----:B------:R-:W-:Y:S01]  /*2940*/  ISETP.LE.AND P2, PT, RZ, UR13, PT ;  /* 0x0000000dff007c0c */ /* 0x000fe2000bf43270 */
[----:B------:R-:W-:Y:S02]  /*2950*/  ULOP3.LUT UR18, UR13, 0x7fffffff, URZ, 0xc0, !UPT ;  /* 0x7fffffff0d127892 */ /* 0x000fe4000f8ec0ff */
[----:B------:R-:W-:Y:S01]  /*2960*/  ULOP3.LUT UR4, UR4, 0x7ff, URZ, 0xc0, !UPT ;  /* 0x000007ff04047892 */ /* 0x000fe2000f8ec0ff */
[----:B------:R-:W-:-:S03]  /*2970*/  SEL R30, RZ, 0x7ff00000, !P2 ;  /* 0x7ff00000ff1e7807 */ /* 0x000fc60005000000 */
[----:B------:R-:W-:-:S04]  /*2980*/  UIADD3 UR4, UPT, UPT, UR4, -0x3f4, URZ ;  /* 0xfffffc0c04047890 */ /* 0x000fc8000fffe0ff */
[----:B------:R-:W-:Y:S02]  /*2990*/  USHF.L.U32 UR17, UR12, UR4, URZ ;  /* 0x000000040c117299 */ /* 0x000fe400080006ff */
[----:B------:R-:W-:Y:S02]  /*29a0*/  USHF.L.U64.HI UR7, UR12, UR4, UR13 ;  /* 0x000000040c077299 */ /* 0x000fe4000801020d */
[----:B------:R-:W-:-:S04]  /*29b0*/  UISETP.NE.U32.AND UP0, UPT, UR17, URZ, UPT ;  /* 0x000000ff1100728c */ /* 0x000fc8000bf05070 */
[----:B------:R-:W-:-:S06]  /*29c0*/  UISETP.NE.AND.EX UP0, UPT, UR7, -0x80000000, UPT, UP0 ;  /* 0x800000000700788c */ /* 0x000fcc000bf05300 */
[----:B------:R-:W-:Y:S02]  /*29d0*/  PLOP3.LUT P0, PT, PT, PT, UP0, 0x80, 0x8 ;  /* 0x000000000008781c */ /* 0x000fe40003f0f008 */
[----:B------:R-:W-:-:S04]  /*29e0*/  PLOP3.LUT P1, PT, PT, PT, UP0, 0x80, 0x8 ;  /* 0x000000000008781c */ /* 0x000fc80003f2f008 */
[----:B------:R-:W-:-:S07]  /*29f0*/  PLOP3.LUT P1, PT, P1, PT, PT, 0x8, 0x80 ;  /* 0x000000000080781c */ /* 0x000fce0000f2e170 */
[----:B------:R-:W-:Y:S01]  /*2a00*/  DSETP.NEU.AND P0, PT, |R8|, 0.5, !P0 ;  /* 0x3fe000000800742a */ /* 0x000fe2000470d200 */
[----:B------:R-:W0:Y:S01]  /*2a10*/  FRND.F64.TRUNC R8, -UR14 ;  /* 0x8000000e00087d13 */ /* 0x000e22000830d800 */
[----:B------:R-:W-:-:S12]  /*2a20*/  @!P3 BRA `(.L_x_13) ;  /* 0x0000000c00acb947 */ /* 0x000fd80003800000 */
[----:B------:R-:W1:Y:S01]  /*2a30*/  LDCU UR8, c[0x0][0x388] ;  /* 0x00007100ff0877ac */ /* 0x000e620008000800 */
[----:B------:R-:W-:Y:S01]  /*2a40*/  UMOV UR4, URZ ;  /* 0x000000ff00047c82 */ /* 0x000fe20008000000 */
[----:B------:R-:W-:Y:S01]  /*2a50*/  UMOV UR5, URZ ;  /* 0x000000ff00057c82 */ /* 0x000fe20008000000 */
[----:B-1----:R-:W-:-:S09]  /*2a60*/  UISETP.NE.AND UP0, UPT, UR8, 0x1, UPT ;  /* 0x000000010800788c */ /* 0x002fd2000bf05270 */
[----:B------:R-:W-:Y:S05]  /*2a70*/  BRA.U !UP0, `(.L_x_14) ;  /* 0x0000000908607547 */ /* 0x000fea000b800000 */
[----:B------:R-:W1:Y:S01]  /*2a80*/  LDCU.64 UR4, c[0x0][0x380] ;  /* 0x00007000ff0477ac */ /* 0x000e620008000a00 */
[----:B------:R-:W4:Y:S01]  /*2a90*/  LDCU.64 UR20, c[0x0][0x3a8] ;  /* 0x00007500ff1477ac */ /* 0x000f220008000a00 */
[----:B-1----:R-:W-:Y:S02]  /*2aa0*/  UIADD3 UR6, UP0, UPT, UR4, 0x8, URZ ;  /* 0x0000000804067890 */ /* 0x002fe4000ff1e0ff */
[----:B------:R-:W-:Y:S02]  /*2ab0*/  ULOP3.LUT UR4, UR8, 0xfffffffe, URZ, 0xc0, !UPT ;  /* 0xfffffffe08047892 */ /* 0x000fe4000f8ec0ff */
[----:B------:R-:W-:Y:S02]  /*2ac0*/  UIADD3.X UR8, UPT, UPT, URZ, UR5, URZ, UP0, !UPT ;  /* 0x00000005ff087290 */ /* 0x000fe400087fe4ff */
[----:B------:R-:W-:Y:S01]  /*2ad0*/  IMAD.U32 R0, RZ, RZ, UR6 ;  /* 0x00000006ff007e24 */ /* 0x000fe2000f8e00ff */
[----:B------:R-:W-:Y:S02]  /*2ae0*/  UIADD3 UR5, UPT, UPT, UR16, 0x7b0fdd, URZ ;  /* 0x007b0fdd10057890 */ /* 0x000fe4000fffe0ff */
[----:B------:R-:W-:Y:S01]  /*2af0*/  UIADD3 UR9, UPT, UPT, -UR4, URZ, URZ ;  /* 0x000000ff04097290 */ /* 0x000fe2000fffe1ff */
[----:B----4-:R-:W-:-:S11]  /*2b00*/  IMAD.U32 R13, RZ, RZ, UR8 ;  /* 0x00000008ff0d7e24 */ /* 0x010fd6000f8e00ff */
.L_x_23:
[----:B------:R-:W-:Y:S01]  /*2b10*/  SHF.R.U32.HI R7, RZ, 0x2, R6 ;  /* 0x00000002ff077819 */ /* 0x000fe20000011606 */
[----:B------:R-:W-:Y:S01]  /*2b20*/  UMOV UR6, UR5 ;  /* 0x0000000500067c82 */ /* 0x000fe20008000000 */
[----:B-1----:R-:W-:Y:S01]  /*2b30*/  SHF.R.U32.HI R11, RZ, 0x2, R4 ;  /* 0x00000002ff0b7819 */ /* 0x002fe20000011604 */
[----:B------:R-:W-:Y:S01]  /*2b40*/  BSSY.RECONVERGENT B0, `(.L_x_15) ;  /* 0x0000033000007945 */ /* 0x000fe20003800200 */
[----:B------:R-:W-:Y:S01]  /*2b50*/  LOP3.LUT R7, R7, R6, RZ, 0x3c, !PT ;  /* 0x0000000607077212 */ /* 0x000fe200078e3cff */
[----:B--23--:R-:W-:Y:S01]  /*2b60*/  IMAD.SHL.U32 R6, R3, 0x10, RZ ;  /* 0x0000001003067824 */ /* 0x00cfe200078e00ff */
[----:B------:R-:W-:Y:S01]  /*2b70*/  LOP3.LUT R11, R11, R4, RZ, 0x3c, !PT ;  /* 0x000000040b0b7212 */ /* 0x000fe200078e3cff */
[----:B------:R-:W-:Y:S02]  /*2b80*/  IMAD.MOV.U32 R30, RZ, RZ, R0 ;  /* 0x000000ffff1e7224 */ /* 0x000fe400078e0000 */
[----:B------:R-:W-:Y:S02]  /*2b90*/  IMAD.SHL.U32 R10, R7, 0x2, RZ ;  /* 0x00000002070a7824 */ /* 0x000fe400078e00ff */
[----:B------:R-:W-:-:S03]  /*2ba0*/  IMAD.MOV.U32 R31, RZ, RZ, R13 ;  /* 0x000000ffff1f7224 */ /* 0x000fc600078e000d */
[----:B------:R-:W-:Y:S01]  /*2bb0*/  LOP3.LUT R6, R7, R10, R6, 0x96, !PT ;  /* 0x0000000a07067212 */ /* 0x000fe200078e9606 */
[----:B------:R-:W-:-:S03]  /*2bc0*/  IMAD.SHL.U32 R7, R11, 0x2, RZ ;  /* 0x000000020b077824 */ /* 0x000fc600078e00ff */
[----:B------:R-:W-:-:S05]  /*2bd0*/  LOP3.LUT R4, R6, R3, RZ, 0x3c, !PT ;  /* 0x0000000306047212 */ /* 0x000fca00078e3cff */
[----:B------:R-:W-:-:S05]  /*2be0*/  IMAD.SHL.U32 R6, R4, 0x10, RZ ;  /* 0x0000001004067824 */ /* 0x000fca00078e00ff */
[----:B------:R-:W-:Y:S01]  /*2bf0*/  LOP3.LUT R7, R11, R7, R6, 0x96, !PT ;  /* 0x000000070b077212 */ /* 0x000fe200078e9606 */
[----:B------:R-:W-:-:S03]  /*2c00*/  IMAD.U32 R11, RZ, RZ, UR5 ;  /* 0x00000005ff0b7e24 */ /* 0x000fc6000f8e00ff */
[----:B------:R-:W-:-:S04]  /*2c10*/  LOP3.LUT R36, R7, R4, RZ, 0x3c, !PT ;  /* 0x0000000407247212 */ /* 0x000fc800078e3cff */
[C---:B------:R-:W-:Y:S02]  /*2c20*/  IADD3 R6, PT, PT, R11.reuse, -0xb0f8a, R36 ;  /* 0xfff4f0760b067810 */ /* 0x040fe40007ffe024 */
[----:B------:R-:W-:-:S03]  /*2c30*/  IADD3 R11, PT, PT, R11, -0x10974f, R4 ;  /* 0xffef68b10b0b7810 */ /* 0x000fc60007ffe004 */
[----:B------:R-:W-:-:S03]  /*2c40*/  IMAD.WIDE.U32 R6, R6, 0x200000, RZ ;  /* 0x0020000006067825 */ /* 0x000fc600078e00ff */
[----:B------:R-:W-:Y:S01]  /*2c50*/  LOP3.LUT R10, R6, R11, RZ, 0x3c, !PT ;  /* 0x0000000b060a7212 */ /* 0x000fe200078e3cff */
[----:B------:R-:W-:Y:S02]  /*2c60*/  IMAD.MOV.U32 R11, RZ, RZ, R7 ;  /* 0x000000ffff0b7224 */ /* 0x000fe400078e0007 */
[----:B------:R-:W-:Y:S02]  /*2c70*/  IMAD.MOV.U32 R6, RZ, RZ, 0x0 ;  /* 0x00000000ff067424 */ /* 0x000fe400078e00ff */
[----:B------:R-:W1:Y:S01]  /*2c80*/  I2F.F64.U64 R32, R10 ;  /* 0x0000000a00207312 */ /* 0x000e620000301800 */
[----:B------:R-:W-:-:S06]  /*2c90*/  IMAD.MOV.U32 R7, RZ, RZ, 0x3ca00000 ;  /* 0x3ca00000ff077424 */ /* 0x000fcc00078e00ff */
[----:B-1----:R-:W-:Y:S01]  /*2ca0*/  DFMA R32, R32, R6, 5.5511151231257827021e-17 ;  /* 0x3c9000002020742b */ /* 0x002fe20000000006 */
[----:B------:R-:W-:-:S07]  /*2cb0*/  IMAD.MOV.U32 R6, RZ, RZ, R3 ;  /* 0x000000ffff067224 */ /* 0x000fce00078e0003 */
[----:B------:R-:W-:-:S14]  /*2cc0*/  DSETP.NEU.AND P1, PT, R32, RZ, PT ;  /* 0x000000ff2000722a */ /* 0x000fdc0003f2d000 */
[----:B------:R-:W-:Y:S05]  /*2cd0*/  @!P1 BRA `(.L_x_16) ;  /* 0x0000000000549947 */ /* 0x000fea0003800000 */
[----:B------:R-:W-:Y:S01]  /*2ce0*/  DADD R34, -RZ, -UR14 ;  /* 0x8000000eff227e29 */ /* 0x000fe20008000100 */
[----:B------:R-:W-:Y:S01]  /*2cf0*/  BSSY.RECONVERGENT B1, `(.L_x_17) ;  /* 0x0000006000017945 */ /* 0x000fe20003800200 */
[----:B------:R-:W-:Y:S01]  /*2d00*/  IMAD.MOV.U32 R12, RZ, RZ, R32 ;  /* 0x000000ffff0c7224 */ /* 0x000fe200078e0020 */
[----:B------:R-:W-:-:S07]  /*2d10*/  MOV R0, 0x2d50 ;  /* 0x00002d5000007802 */ /* 0x000fce0000000f00 */
[----:B------:R-:W-:Y:S02]  /*2d20*/  IMAD.MOV.U32 R7, RZ, RZ, R35 ;  /* 0x000000ffff077224 */ /* 0x000fe400078e0023 */
[----:B------:R-:W-:-:S07]  /*2d30*/  IMAD.MOV.U32 R35, RZ, RZ, R33 ;  /* 0x000000ffff237224 */ /* 0x000fce00078e0021 */
[----:B0-----:R-:W-:Y:S05]  /*2d40*/  CALL.REL.NOINC `($_Z10LevyWalkGoPdiidddddi$__internal_accurate_pow) ;  /* 0x0000002000b87944 */ /* 0x001fea0003c00000 */
[----:B------:R-:W-:Y:S05]  /*2d50*/  BSYNC.RECONVERGENT B1 ;  /* 0x0000000000017941 */ /* 0x000fea0003800200 */
.L_x_17:
[----:B------:R-:W-:Y:S01]  /*2d60*/  UISETP.NE.U32.AND UP0, UPT, UR17, URZ, UPT ;  /* 0x000000ff1100728c */ /* 0x000fe2000bf05070 */
[----:B------:R-:W-:Y:S01]  /*2d70*/  DADD R10, -RZ, -R12 ;  /* 0x00000000ff0a7229 */ /* 0x000fe2000000090c */
[----:B------:R-:W-:Y:S01]  /*2d80*/  ISETP.GE.AND P2, PT, R33, RZ, PT ;  /* 0x000000ff2100720c */ /* 0x000fe20003f46270 */
[----:B------:R-:W-:Y:S01]  /*2d90*/  DSETP.NEU.AND P1, PT, R8, -UR14, PT ;  /* 0x8000000e08007e2a */ /* 0x000fe2000bf2d000 */
[----:B------:R-:W-:-:S06]  /*2da0*/  UISETP.NE.AND.EX UP0, UPT, UR7, -0x80000000, UPT, UP0 ;  /* 0x800000000700788c */ /* 0x000fcc000bf05300 */
[----:B------:R-:W-:-:S04]  /*2db0*/  PLOP3.LUT P3, PT, PT, PT, UP0, 0x80, 0x8 ;  /* 0x000000000008781c */ /* 0x000fc80003f6f008 */
[-C--:B------:R-:W-:Y:S02]  /*2dc0*/  FSEL R3, R10, R12.reuse, !P3 ;  /* 0x0000000c0a037208 */ /* 0x080fe40005800000 */
[-C--:B------:R-:W-:Y:S02]  /*2dd0*/  FSEL R0, R11, R13.reuse, !P3 ;  /* 0x0000000d0b007208 */ /* 0x080fe40005800000 */
[----:B------:R-:W-:Y:S02]  /*2de0*/  FSEL R10, R3, R12, !P2 ;  /* 0x0000000c030a7208 */ /* 0x000fe40005000000 */
[----:B------:R-:W-:Y:S02]  /*2df0*/  FSEL R11, R0, R13, !P2 ;  /* 0x0000000d000b7208 */ /* 0x000fe40005000000 */
[----:B------:R-:W-:Y:S02]  /*2e00*/  @P1 FSEL R10, R10, RZ, P2 ;  /* 0x000000ff0a0a1208 */ /* 0x000fe40001000000 */
[----:B------:R-:W-:Y:S01]  /*2e10*/  @P1 FSEL R11, R11, -QNAN , P2 ;  /* 0xfff800000b0b1808 */ /* 0x000fe20001000000 */
[----:B------:R-:W-:Y:S06]  /*2e20*/  BRA `(.L_x_18) ;  /* 0x0000000000107947 */ /* 0x000fec0003800000 */
.L_x_16:
[----:B------:R-:W-:Y:S01]  /*2e30*/  ISETP.LE.AND P1, PT, RZ, UR13, PT ;  /* 0x0000000dff007c0c */ /* 0x000fe2000bf23270 */
[----:B------:R-:W-:Y:S01]  /*2e40*/  IMAD.MOV.U32 R10, RZ, RZ, RZ ;  /* 0x000000ffff0a7224 */ /* 0x000fe200078e00ff */
[----:B------:R-:W-:-:S11]  /*2e50*/  SEL R11, R33, RZ, P0 ;  /* 0x000000ff210b7207 */ /* 0x000fd60000000000 */
[----:B------:R-:W-:-:S07]  /*2e60*/  @!P1 LOP3.LUT R11, R11, 0x7ff00000, RZ, 0xfc, !PT ;  /* 0x7ff000000b0b9812 */ /* 0x000fce00078efcff */
.L_x_18:
[----:B------:R-:W-:Y:S05]  /*2e70*/  BSYNC.RECONVERGENT B0 ;  /* 0x0000000000007941 */ /* 0x000fea0003800200 */
.L_x_15:
[----:B------:R-:W-:Y:S01]  /*2e80*/  SHF.R.U32.HI R0, RZ, 0x2, R5 ;  /* 0x00000002ff007819 */ /* 0x000fe20000011605 */
[----:B------:R-:W-:Y:S01]  /*2e90*/  IMAD.SHL.U32 R3, R36, 0x10, RZ ;  /* 0x0000001024037824 */ /* 0x000fe200078e00ff */
[----:B------:R-:W-:Y:S01]  /*2ea0*/  SHF.R.U32.HI R7, RZ, 0x2, R2 ;  /* 0x00000002ff077819 */ /* 0x000fe20000011602 */
[C---:B------:R-:W-:Y:S01]  /*2eb0*/  DADD R12, R32.reuse, -UR14 ;  /* 0x8000000e200c7e29 */ /* 0x040fe20008000000 */
[----:B------:R-:W-:Y:S01]  /*2ec0*/  LOP3.LUT R0, R0, R5, RZ, 0x3c, !PT ;  /* 0x0000000500007212 */ /* 0x000fe200078e3cff */
[C---:B------:R-:W-:Y:S01]  /*2ed0*/  DADD R14, R32.reuse, -UR14 ;  /* 0x8000000e200e7e29 */ /* 0x040fe20008000000 */
[----:B------:R-:W-:Y:S01]  /*2ee0*/  LOP3.LUT R7, R7, R2, RZ, 0x3c, !PT ;  /* 0x0000000207077212 */ /* 0x000fe200078e3cff */
[----:B------:R-:W-:Y:S01]  /*2ef0*/  DSETP.NEU.AND P2, PT, R32, 1, PT ;  /* 0x3ff000002000742a */ /* 0x000fe20003f4d000 */
[----:B------:R-:W-:Y:S01]  /*2f00*/  BSSY.RECONVERGENT B0, `(.L_x_19) ;  /* 0x0000038000007945 */ /* 0x000fe20003800200 */
[----:B------:R-:W-:-:S04]  /*2f10*/  IMAD.SHL.U32 R5, R0, 0x2, RZ ;  /* 0x0000000200057824 */ /* 0x000fc800078e00ff */
[----:B------:R-:W-:Y:S02]  /*2f20*/  LOP3.LUT R12, R13, 0x7ff00000, RZ, 0xc0, !PT ;  /* 0x7ff000000d0c7812 */ /* 0x000fe400078ec0ff */
[----:B------:R-:W-:Y:S01]  /*2f30*/  LOP3.LUT R3, R0, R5, R3, 0x96, !PT ;  /* 0x0000000500037212 */ /* 0x000fe200078e9603 */
[----:B------:R-:W-:Y:S01]  /*2f40*/  IMAD.U32 R5, RZ, RZ, UR6 ;  /* 0x00000006ff057e24 */ /* 0x000fe2000f8e00ff */
[----:B------:R-:W-:Y:S02]  /*2f50*/  ISETP.NE.AND P1, PT, R12, 0x7ff00000, PT ;  /* 0x7ff000000c00780c */ /* 0x000fe40003f25270 */
[----:B------:R-:W-:Y:S01]  /*2f60*/  LOP3.LUT R2, R3, R36, RZ, 0x3c, !PT ;  /* 0x0000002403027212 */ /* 0x000fe200078e3cff */
[----:B------:R-:W-:Y:S01]  /*2f70*/  IMAD.SHL.U32 R3, R7, 0x2, RZ ;  /* 0x0000000207037824 */ /* 0x000fe200078e00ff */
[----:B------:R-:W-:Y:S01]  /*2f80*/  FSEL R10, R14, R10, !P1 ;  /* 0x0000000a0e0a7208 */ /* 0x000fe20004800000 */
[----:B------:R-:W-:Y:S01]  /*2f90*/  IMAD.MOV.U32 R14, RZ, RZ, 0x0 ;  /* 0x00000000ff0e7424 */ /* 0x000fe200078e00ff */
[----:B------:R-:W-:Y:S01]  /*2fa0*/  FSEL R11, R15, R11, !P1 ;  /* 0x0000000b0f0b7208 */ /* 0x000fe20004800000 */
[----:B------:R-:W-:Y:S01]  /*2fb0*/  IMAD.SHL.U32 R0, R2, 0x10, RZ ;  /* 0x0000001002007824 */ /* 0x000fe200078e00ff */
[----:B------:R-:W-:Y:S01]  /*2fc0*/  IADD3 R5, PT, PT, R5, -0x587c5, R2 ;  /* 0xfffa783b05057810 */ /* 0x000fe20007ffe002 */
[----:B------:R-:W-:Y:S01]  /*2fd0*/  DSETP.NEU.AND P1, PT, RZ, UR14, PT ;  /* 0x0000000eff007e2a */ /* 0x000fe2000bf2d000 */
[----:B------:R-:W-:-:S02]  /*2fe0*/  IMAD.MOV.U32 R15, RZ, RZ, 0x3ca00000 ;  /* 0x3ca00000ff0f7424 */ /* 0x000fc400078e00ff */
[----:B------:R-:W-:Y:S01]  /*2ff0*/  LOP3.LUT R3, R7, R3, R0, 0x96, !PT ;  /* 0x0000000307037212 */ /* 0x000fe200078e9600 */
[----:B------:R-:W-:-:S03]  /*3000*/  DADD R10, R10, -1 ;  /* 0xbff000000a0a7429 */ /* 0x000fc60000000000 */
[----:B------:R-:W-:-:S05]  /*3010*/  LOP3.LUT R3, R3, R2, RZ, 0x3c, !PT ;  /* 0x0000000203037212 */ /* 0x000fca00078e3cff */
[----:B------:R-:W-:Y:S02]  /*3020*/  VIADD R12, R3, UR6 ;  /* 0x00000006030c7c36 */ /* 0x000fe40008000000 */
[----:B------:R-:W-:Y:S02]  /*3030*/  FSEL R10, R10, RZ, P2 ;  /* 0x000000ff0a0a7208 */ /* 0x000fe40001000000 */
[----:B------:R-:W-:Y:S01]  /*3040*/  IMAD.WIDE.U32 R12, R12, 0x200000, RZ ;  /* 0x002000000c0c7825 */ /* 0x000fe200078e00ff */
[----:B------:R-:W-:Y:S02]  /*3050*/  FSEL R11, R11, RZ, P2 ;  /* 0x000000ff0b0b7208 */ /* 0x000fe40001000000 */
[----:B------:R-:W-:Y:S02]  /*3060*/  FSEL R10, R10, RZ, P1 ;  /* 0x000000ff0a0a7208 */ /* 0x000fe40000800000 */
[----:B------:R-:W-:Y:S02]  /*3070*/  LOP3.LUT R12, R12, R5, RZ, 0x3c, !PT ;  /* 0x000000050c0c7212 */ /* 0x000fe400078e3cff */
[----:B------:R-:W-:-:S02]  /*3080*/  FSEL R11, R11, RZ, P1 ;  /* 0x000000ff0b0b7208 */ /* 0x000fc40000800000 */
[----:B------:R-:W1:Y:S04]  /*3090*/  I2F.F64.U64 R32, R12 ;  /* 0x0000000c00207312 */ /* 0x000e680000301800 */
[----:B------:R-:W-:-:S07]  /*30a0*/  DMUL R10, R10, UR20 ;  /* 0x000000140a0a7c28 */ /* 0x000fce0008000000 */
[----:B------:R2:W-:Y:S01]  /*30b0*/  STG.E.64 desc[UR10][R30.64+-0x8], R10 ;  /* 0xfffff80a1e007986 */ /* 0x0005e2000c101b0a */
[----:B-1----:R-:W-:-:S08]  /*30c0*/  DFMA R32, R32, R14, 5.5511151231257827021e-17 ;  /* 0x3c9000002020742b */ /* 0x002fd0000000000e */
[----:B------:R-:W-:-:S14]  /*30d0*/  DSETP.NEU.AND P1, PT, R32, RZ, PT ;  /* 0x000000ff2000722a */ /* 0x000fdc0003f2d000 */
[----:B--2---:R-:W-:Y:S05]  /*30e0*/  @!P1 BRA `(.L_x_20) ;  /* 0x0000000000549947 */ /* 0x004fea0003800000 */
        /* <DEDUP_REMOVED lines=8> */
.L_x_21:
        /* <DEDUP_REMOVED lines=13> */
.L_x_20:
[----:B------:R-:W-:Y:S01]  /*3240*/  ISETP.LE.AND P1, PT, RZ, UR13, PT ;  /* 0x0000000dff007c0c */ /* 0x000fe2000bf23270 */
[----:B------:R-:W-:Y:S01]  /*3250*/  IMAD.MOV.U32 R10, RZ, RZ, RZ ;  /* 0x000000ffff0a7224 */ /* 0x000fe200078e00ff */
[----:B------:R-:W-:-:S11]  /*3260*/  SEL R11, R33, RZ, P0 ;  /* 0x000000ff210b7207 */ /* 0x000fd60000000000 */
[----:B------:R-:W-:-:S07]  /*3270*/  @!P1 LOP3.LUT R11, R11, 0x7ff00000, RZ, 0xfc, !PT ;  /* 0x7ff000000b0b9812 */ /* 0x000fce00078efcff */
.L_x_22:
[----:B------:R-:W-:Y:S05]  /*3280*/  BSYNC.RECONVERGENT B0 ;  /* 0x0000000000007941 */ /* 0x000fea0003800200 */
.L_x_19:
[C---:B------:R-:W-:Y:S01]  /*3290*/  DADD R12, R32.reuse, -UR14 ;  /* 0x8000000e200c7e29 */ /* 0x040fe20008000000 */
[----:B------:R-:W-:Y:S01]  /*32a0*/  UIADD3 UR9, UPT, UPT, UR9, 0x2, URZ ;  /* 0x0000000209097890 */ /* 0x000fe2000fffe0ff */
[----:B------:R-:W-:Y:S01]  /*32b0*/  DADD R14, R32, -UR14 ;  /* 0x8000000e200e7e29 */ /* 0x000fe20008000000 */
[----:B------:R-:W-:Y:S01]  /*32c0*/  IMAD.MOV.U32 R5, RZ, RZ, R36 ;  /* 0x000000ffff057224 */ /* 0x000fe200078e0024 */
[----:B------:R-:W-:Y:S01]  /*32d0*/  DSETP.NEU.AND P2, PT, RZ, UR14, PT ;  /* 0x0000000eff007e2a */ /* 0x000fe2000bf4d000 */
[----:B------:R-:W-:Y:S02]  /*32e0*/  UISETP.NE.AND UP0, UPT, UR9, URZ, UPT ;  /* 0x000000ff0900728c */ /* 0x000fe4000bf05270 */
[----:B------:R-:W-:-:S03]  /*32f0*/  UIADD3 UR5, UPT, UPT, UR6, 0x161f14, URZ ;  /* 0x00161f1406057890 */ /* 0x000fc6000fffe0ff */
[----:B------:R-:W-:-:S04]  /*3300*/  LOP3.LUT R12, R13, 0x7ff00000, RZ, 0xc0, !PT ;  /* 0x7ff000000d0c7812 */ /* 0x000fc800078ec0ff */
[----:B------:R-:W-:-:S04]  /*3310*/  ISETP.NE.AND P1, PT, R12, 0x7ff00000, PT ;  /* 0x7ff000000c00780c */ /* 0x000fc80003f25270 */
[----:B------:R-:W-:Y:S02]  /*3320*/  FSEL R10, R14, R10, !P1 ;  /* 0x0000000a0e0a7208 */ /* 0x000fe40004800000 */
[----:B------:R-:W-:Y:S01]  /*3330*/  FSEL R11, R15, R11, !P1 ;  /* 0x0000000b0f0b7208 */ /* 0x000fe20004800000 */
[----:B------:R-:W-:-:S05]  /*3340*/  DSETP.NEU.AND P1, PT, R32, 1, PT ;  /* 0x3ff000002000742a */ /* 0x000fca0003f2d000 */
[----:B------:R-:W-:-:S10]  /*3350*/  DADD R10, R10, -1 ;  /* 0xbff000000a0a7429 */ /* 0x000fd40000000000 */
[----:B------:R-:W-:Y:S02]  /*3360*/  FSEL R10, R10, RZ, P1 ;  /* 0x000000ff0a0a7208 */ /* 0x000fe40000800000 */
[----:B------:R-:W-:Y:S02]  /*3370*/  FSEL R11, R11, RZ, P1 ;  /* 0x000000ff0b0b7208 */ /* 0x000fe40000800000 */
[----:B------:R-:W-:Y:S02]  /*3380*/  FSEL R10, R10, RZ, P2 ;  /* 0x000000ff0a0a7208 */ /* 0x000fe40001000000 */
[----:B------:R-:W-:Y:S02]  /*3390*/  FSEL R11, R11, RZ, P2 ;  /* 0x000000ff0b0b7208 */ /* 0x000fe40001000000 */
[----:B------:R-:W-:-:S04]  /*33a0*/  IADD3 R0, P1, PT, R30, 0x10, RZ ;  /* 0x000000101e007810 */ /* 0x000fc80007f3e0ff */
[----:B------:R-:W-:Y:S01]  /*33b0*/  DMUL R10, R10, UR20 ;  /* 0x000000140a0a7c28 */ /* 0x000fe20008000000 */
[----:B------:R-:W-:-:S06]  /*33c0*/  IMAD.X R13, RZ, RZ, R31, P1 ;  /* 0x000000ffff0d7224 */ /* 0x000fcc00008e061f */
[----:B------:R1:W-:Y:S01]  /*33d0*/  STG.E.64 desc[UR10][R30.64], R10 ;  /* 0x0000000a1e007986 */ /* 0x0003e2000c101b0a */
[----:B------:R-:W-:Y:S05]  /*33e0*/  BRA.U UP0, `(.L_x_23) ;  /* 0xfffffff500c87547 */ /* 0x000fea000b83ffff */
[----:B------:R-:W-:-:S05]  /*33f0*/  UMOV UR5, URZ ;  /* 0x000000ff00057c82 */ /* 0x000fca0008000000 */
.L_x_14:
[----:B------:R-:W4:Y:S02]  /*3400*/  LDCU UR8, c[0x0][0x388] ;  /* 0x00007100ff0877ac */ /* 0x000f240008000800 */
[----:B----4-:R-:W-:-:S04]  /*3410*/  ULOP3.LUT UR8, UR8, 0x1, URZ, 0xc0, !UPT ;  /* 0x0000000108087892 */ /* 0x010fc8000f8ec0ff */
[----:B------:R-:W-:-:S09]  /*3420*/  UISETP.NE.U32.AND UP0, UPT, UR8, 0x1, UPT ;  /* 0x000000010800788c */ /* 0x000fd2000bf05070 */
[----:B------:R-:W-:Y:S05]  /*3430*/  BRA.U UP0, `(.L_x_11) ;  /* 0x0000001500e87547 */ /* 0x000fea000b800000 */
[----:B--23--:R-:W-:Y:S01]  /*3440*/  SHF.R.U32.HI R5, RZ, 0x2, R6 ;  /* 0x00000002ff057819 */ /* 0x00cfe20000011606 */
[----:B------:R-:W-:Y:S01]  /*3450*/  IMAD.SHL.U32 R0, R3, 0x10, RZ ;  /* 0x0000001003007824 */ /* 0x000fe200078e00ff */
[----:B------:R-:W-:Y:S01]  /*3460*/  SHF.R.U32.HI R7, RZ, 0x2, R4 ;  /* 0x00000002ff077819 */ /* 0x000fe20000011604 */
[----:B------:R-:W-:Y:S01]  /*3470*/  BSSY.RECONVERGENT B0, `(.L_x_24) ;  /* 0x0000030000007945 */ /* 0x000fe20003800200 */
[----:B------:R-:W-:Y:S01]  /*3480*/  LOP3.LUT R5, R5, R6, RZ, 0x3c, !PT ;  /* 0x0000000605057212 */ /* 0x000fe200078e3cff */
[----:B------:R-:W-:Y:S01]  /*3490*/  IMAD.MOV.U32 R6, RZ, RZ, 0x0 ;  /* 0x00000000ff067424 */ /* 0x000fe200078e00ff */
[----:B------:R-:W-:-:S03]  /*34a0*/  LOP3.LUT R7, R7, R4, RZ, 0x3c, !PT ;  /* 0x0000000407077212 */ /* 0x000fc600078e3cff */
[----:B------:R-:W-:-:S05]  /*34b0*/  IMAD.SHL.U32 R2, R5, 0x2, RZ ;  /* 0x0000000205027824 */ /* 0x000fca00078e00ff */
[----:B------:R-:W-:Y:S01]  /*34c0*/  LOP3.LUT R0, R5, R2, R0, 0x96, !PT ;  /* 0x0000000205007212 */ /* 0x000fe200078e9600 */
[----:B------:R-:W-:-:S03]  /*34d0*/  IMAD.U32 R5, RZ, RZ, UR6 ;  /* 0x00000006ff057e24 */ /* 0x000fc6000f8e00ff */
[----:B------:R-:W-:Y:S01]  /*34e0*/  LOP3.LUT R0, R0, R3, RZ, 0x3c, !PT ;  /* 0x0000000300007212 */ /* 0x000fe200078e3cff */
[----:B------:R-:W-:-:S03]  /*34f0*/  IMAD.SHL.U32 R3, R7, 0x2, RZ ;  /* 0x0000000207037824 */ /* 0x000fc600078e00ff */
[----:B------:R-:W-:Y:S01]  /*3500*/  IADD3 R5, PT, PT, R5, 0x587c5, R0 ;  /* 0x000587c505057810 */ /* 0x000fe20007ffe000 */
[----:B------:R-:W-:-:S05]  /*3510*/  IMAD.SHL.U32 R2, R0, 0x10, RZ ;  /* 0x0000001000027824 */ /* 0x000fca00078e00ff */
[----:B------:R-:W-:Y:S01]  /*3520*/  LOP3.LUT R3, R7, R3, R2, 0x96, !PT ;  /* 0x0000000307037212 */ /* 0x000fe200078e9602 */
[----:B------:R-:W-:Y:S02]  /*3530*/  IMAD.U32 R2, RZ, RZ, UR6 ;  /* 0x00000006ff027e24 */ /* 0x000fe4000f8e00ff */
[----:B------:R-:W-:Y:S01]  /*3540*/  IMAD.MOV.U32 R7, RZ, RZ, 0x3ca00000 ;  /* 0x3ca00000ff077424 */ /* 0x000fe200078e00ff */
[----:B------:R-:W-:-:S04]  /*3550*/  LOP3.LUT R3, R3, R0, RZ, 0x3c, !PT ;  /* 0x0000000003037212 */ /* 0x000fc800078e3cff */
[----:B------:R-:W-:-:S05]  /*3560*/  IADD3 R3, PT, PT, R2, 0xb0f8a, R3 ;  /* 0x000b0f8a02037810 */ /* 0x000fca0007ffe003 */
[----:B------:R-:W-:-:S03]  /*3570*/  IMAD.WIDE.U32 R2, R3, 0x200000, RZ ;  /* 0x0020000003027825 */ /* 0x000fc600078e00ff */
[----:B------:R-:W-:Y:S01]  /*3580*/  LOP3.LUT R4, R2, R5, RZ, 0x3c, !PT ;  /* 0x0000000502047212 */ /* 0x000fe200078e3cff */
[----:B------:R-:W-:-:S04]  /*3590*/  IMAD.MOV.U32 R5, RZ, RZ, R3 ;  /* 0x000000ffff057224 */ /* 0x000fc800078e0003 */
[----:B------:R-:W2:Y:S02]  /*35a0*/  I2F.F64.U64 R2, R4 ;  /* 0x0000000400027312 */ /* 0x000ea40000301800 */
[----:B--2---:R-:W-:-:S08]  /*35b0*/  DFMA R2, R2, R6, 5.5511151231257827021e-17 ;  /* 0x3c9000000202742b */ /* 0x004fd00000000006 */
[----:B------:R-:W-:-:S14]  /*35c0*/  DSETP.NEU.AND P1, PT, R2, RZ, PT ;  /* 0x000000ff0200722a */ /* 0x000fdc0003f2d000 */
[----:B------:R-:W-:Y:S05]  /*35d0*/  @!P1 BRA `(.L_x_25) ;  /* 0x0000000000549947 */ /* 0x000fea0003800000 */
[----:B------:R-:W-:Y:S01]  /*35e0*/  DADD R6, -RZ, -UR14 ;  /* 0x8000000eff067e29 */ /* 0x000fe20008000100 */
[----:B------:R-:W-:Y:S01]  /*35f0*/  BSSY.RECONVERGENT B1, `(.L_x_26) ;  /* 0x0000006000017945 */ /* 0x000fe20003800200 */
[----:B------:R-:W-:Y:S01]  /*3600*/  IMAD.MOV.U32 R12, RZ, RZ, R2 ;  /* 0x000000ffff0c7224 */ /* 0x000fe200078e0002 */
[----:B------:R-:W-:Y:S01]  /*3610*/  MOV R0, 0x3650 ;  /* 0x0000365000007802 */ /* 0x000fe20000000f00 */
[----:B------:R-:W-:-:S06]  /*3620*/  IMAD.MOV.U32 R35, RZ, RZ, R3 ;  /* 0x000000ffff237224 */ /* 0x000fcc00078e0003 */
[----:B------:R-:W-:-:S07]  /*3630*/  IMAD.MOV.U32 R34, RZ, RZ, R6 ;  /* 0x000000ffff227224 */ /* 0x000fce00078e0006 */
[----:B01----:R-:W-:Y:S05]  /*3640*/  CALL.REL.NOINC `($_Z10LevyWalkGoPdiidddddi$__internal_accurate_pow) ;  /* 0x0000001800787944 */ /* 0x003fea0003c00000 */
[----:B------:R-:W-:Y:S05]  /*3650*/  BSYNC.RECONVERGENT B1 ;  /* 0x0000000000017941 */ /* 0x000fea0003800200 */
.L_x_26:
        /* <DEDUP_REMOVED lines=13> */
.L_x_25:
[----:B------:R-:W-:Y:S01]  /*3730*/  ISETP.LE.AND P1, PT, RZ, UR13, PT ;  /* 0x0000000dff007c0c */ /* 0x000fe2000bf23270 */
[----:B------:R-:W-:Y:S01]  /*3740*/  IMAD.MOV.U32 R4, RZ, RZ, RZ ;  /* 0x000000ffff047224 */ /* 0x000fe200078e00ff */
[----:B------:R-:W-:-:S11]  /*3750*/  SEL R5, R3, RZ, P0 ;  /* 0x000000ff03057207 */ /* 0x000fd60000000000 */
[----:B------:R-:W-:-:S07]  /*3760*/  @!P1 LOP3.LUT R5, R5, 0x7ff00000, RZ, 0xfc, !PT ;  /* 0x7ff0000005059812 */ /* 0x000fce00078efcff */
.L_x_27:
[----:B------:R-:W-:Y:S05]  /*3770*/  BSYNC.RECONVERGENT B0 ;  /* 0x0000000000007941 */ /* 0x000fea0003800200 */
.L_x_24:
[C---:B------:R-:W-:Y:S01]  /*3780*/  DADD R6, R2.reuse, -UR14 ;  /* 0x8000000e02067e29 */ /* 0x040fe20008000000 */
[----:B------:R-:W2:Y:S01]  /*3790*/  LDCU.64 UR8, c[0x0][0x380] ;  /* 0x00007000ff0877ac */ /* 0x000ea20008000a00 */
[----:B0-----:R-:W-:Y:S02]  /*37a0*/  DADD R8, R2, -UR14 ;  /* 0x8000000e02087e29 */ /* 0x001fe40008000000 */
[----:B------:R-:W-:Y:S01]  /*37b0*/  DSETP.NEU.AND P1, PT, RZ, UR14, PT ;  /* 0x0000000eff007e2a */ /* 0x000fe2000bf2d000 */
[----:B------:R-:W0:Y:S05]  /*37c0*/  LDCU.64 UR20, c[0x0][0x3a8] ;  /* 0x00007500ff1477ac */ /* 0x000e2a0008000a00 */
[----:B------:R-:W-:-:S04]  /*37d0*/  LOP3.LUT R6, R7, 0x7ff00000, RZ, 0xc0, !PT ;  /* 0x7ff0000007067812 */ /* 0x000fc800078ec0ff */
[----:B------:R-:W-:-:S04]  /*37e0*/  ISETP.NE.AND P0, PT, R6, 0x7ff00000, PT ;  /* 0x7ff000000600780c */ /* 0x000fc80003f05270 */
[----:B------:R-:W-:Y:S01]  /*37f0*/  FSEL R4, R8, R4, !P0 ;  /* 0x0000000408047208 */ /* 0x000fe20004000000 */
[----:B--2---:R-:W-:Y:S01]  /*3800*/  ULEA UR8, UP0, UR4, UR8, 0x3 ;  /* 0x0000000804087291 */ /* 0x004fe2000f8018ff */
[----:B------:R-:W-:Y:S01]  /*3810*/  FSEL R5, R9, R5, !P0 ;  /* 0x0000000509057208 */ /* 0x000fe20004000000 */
[----:B------:R-:W-:Y:S02]  /*3820*/  DSETP.NEU.AND P0, PT, R2, 1, PT ;  /* 0x3ff000000200742a */ /* 0x000fe40003f0d000 */
[----:B------:R-:W-:-:S03]  /*3830*/  ULEA.HI.X UR9, UR4, UR9, UR5, 0x3, UP0 ;  /* 0x0000000904097291 */ /* 0x000fc600080f1c05 */
[----:B------:R-:W-:-:S10]  /*3840*/  DADD R4, R4, -1 ;  /* 0xbff0000004047429 */ /* 0x000fd40000000000 */
[----:B------:R-:W-:Y:S02]  /*3850*/  FSEL R2, R4, RZ, P0 ;  /* 0x000000ff04027208 */ /* 0x000fe40000000000 */
[----:B------:R-:W-:Y:S01]  /*3860*/  FSEL R4, R5, RZ, P0 ;  /* 0x000000ff05047208 */ /* 0x000fe20000000000 */
[----:B------:R-:W-:Y:S01]  /*3870*/  IMAD.U32 R5, RZ, RZ, UR9 ;  /* 0x00000009ff057e24 */ /* 0x000fe2000f8e00ff */
[----:B------:R-:W-:Y:S02]  /*3880*/  FSEL R2, R2, RZ, P1 ;  /* 0x000000ff02027208 */ /* 0x000fe40000800000 */
[----:B------:R-:W-:Y:S01]  /*3890*/  FSEL R3, R4, RZ, P1 ;  /* 0x000000ff04037208 */ /* 0x000fe20000800000 */
[----:B------:R-:W-:-:S05]  /*38a0*/  IMAD.U32 R4, RZ, RZ, UR8 ;  /* 0x00000008ff047e24 */ /* 0x000fca000f8e00ff */
[----:B0-----:R-:W-:-:S07]  /*38b0*/  DMUL R2, R2, UR20 ;  /* 0x0000001402027c28 */ /* 0x001fce0008000000 */
[----:B------:R4:W-:Y:S01]  /*38c0*/  STG.E.64 desc[UR10][R4.64], R2 ;  /* 0x0000000204007986 */ /* 0x0009e2000c101b0a */
[----:B------:R-:W-:Y:S05]  /*38d0*/  BRA `(.L_x_11) ;  /* 0x0000001000c07947 */ /* 0x000fea0003800000 */
.L_x_13:
[----:B------:R-:W1:Y:S01]  /*38e0*/  LDCU UR8, c[0x0][0x388] ;  /* 0x00007100ff0877ac */ /* 0x000e620008000800 */
[----:B------:R-:W-:Y:S01]  /*38f0*/  UMOV UR4, URZ ;  /* 0x000000ff00047c82 */ /* 0x000fe20008000000 */
[----:B------:R-:W-:Y:S01]  /*3900*/  UMOV UR5, URZ ;  /* 0x000000ff00057c82 */ /* 0x000fe20008000000 */
[----:B-1----:R-:W-:-:S09]  /*3910*/  UISETP.NE.AND UP0, UPT, UR8, 0x1, UPT ;  /* 0x000000010800788c */ /* 0x002fd2000bf05270 */
[----:B------:R-:W-:Y:S05]  /*3920*/  BRA.U !UP0, `(.L_x_28) ;  /* 0x0000000d08207547 */ /* 0x000fea000b800000 */
[----:B------:R-:W1:Y:S01]  /*3930*/  LDCU.64 UR4, c[0x0][0x380] ;  /* 0x00007000ff0477ac */ /* 0x000e620008000a00 */
[----:B------:R-:W-:Y:S01]  /*3940*/  ULOP3.LUT UR9, UR8, 0xfffffffe, URZ, 0xc0, !UPT ;  /* 0xfffffffe08097892 */ /* 0x000fe2000f8ec0ff */
[----:B------:R-:W4:Y:S01]  /*3950*/  LDCU.64 UR20, c[0x0][0x3a8] ;  /* 0x00007500ff1477ac */ /* 0x000f220008000a00 */
[----:B------:R-:W-:Y:S02]  /*3960*/  UIADD3 UR8, UPT, UPT, UR16, 0x7b0fdd, URZ ;  /* 0x007b0fdd10087890 */ /* 0x000fe4000fffe0ff */
[----:B------:R-:W-:Y:S02]  /*3970*/  UIADD3 UR9, UPT, UPT, -UR9, URZ, URZ ;  /* 0x000000ff09097290 */ /* 0x000fe4000fffe1ff */
[----:B-1----:R-:W-:-:S04]  /*3980*/  UIADD3 UR4, UP0, UPT, UR4, 0x8, URZ ;  /* 0x0000000804047890 */ /* 0x002fc8000ff1e0ff */
[----:B----4-:R-:W-:-:S12]  /*3990*/  UIADD3.X UR5, UPT, UPT, URZ, UR5, URZ, UP0, !UPT ;  /* 0x00000005ff057290 */ /* 0x010fd800087fe4ff */
.L_x_42:
[----:B------:R-:W-:Y:S01]  /*39a0*/  SHF.R.U32.HI R7, RZ, 0x2, R6 ;  /* 0x00000002ff077819 */ /* 0x000fe20000011606 */
[----:B------:R-:W-:Y:S01]  /*39b0*/  IMAD.SHL.U32 R0, R3, 0x10, RZ ;  /* 0x0000001003007824 */ /* 0x000fe200078e00ff */
[----:B-1----:R-:W-:Y:S01]  /*39c0*/  SHF.R.U32.HI R11, RZ, 0x2, R4 ;  /* 0x00000002ff0b7819 */ /* 0x002fe20000011604 */
[----:B------:R-:W-:Y:S01]  /*39d0*/  IMAD.MOV.U32 R31, RZ, RZ, R5 ;  /* 0x000000ffff1f7224 */ /* 0x000fe200078e0005 */
[----:B------:R-:W-:Y:S01]  /*39e0*/  LOP3.LUT R7, R7, R6, RZ, 0x3c, !PT ;  /* 0x0000000607077212 */ /* 0x000fe200078e3cff */
[----:B------:R-:W-:Y:S01]  /*39f0*/  UMOV UR6, UR8 ;  /* 0x0000000800067c82 */ /* 0x000fe20008000000 */
[----:B------:R-:W-:Y:S01]  /*3a00*/  LOP3.LUT R11, R11, R4, RZ, 0x3c, !PT ;  /* 0x000000040b0b7212 */ /* 0x000fe200078e3cff */
[----:B------:R-:W-:Y:S02]  /*3a10*/  BSSY.RECONVERGENT B0, `(.L_x_29) ;  /* 0x0000030000007945 */ /* 0x000fe40003800200 */
[----:B--23--:R-:W-:-:S05]  /*3a20*/  IMAD.SHL.U32 R6, R7, 0x2, RZ ;  /* 0x0000000207067824 */ /* 0x00cfca00078e00ff */
        /* <DEDUP_REMOVED lines=17> */
[----:B------:R-:W-:-:S06]  /*3b40*/  DSETP.NEU.AND P3, PT, R32, RZ, PT ;  /* 0x000000ff2000722a */ /* 0x000fcc0003f6d000 */
[----:B------:R-:W-:-:S08]  /*3b50*/  ISETP.LE.OR P4, PT, RZ, UR13, P3 ;  /* 0x0000000dff007c0c */ /* 0x000fd00009f83670 */
[----:B------:R-:W-:Y:S01]  /*3b60*/  @!P3 SEL R0, R33, RZ, P0 ;  /* 0x000000ff2100b207 */ /* 0x000fe20000000000 */
[----:B------:R-:W-:Y:S01]  /*3b70*/  @!P3 IMAD.MOV.U32 R10, RZ, RZ, RZ ;  /* 0x000000ffff0ab224 */ /* 0x000fe200078e00ff */
[----:B------:R-:W-:-:S03]  /*3b80*/  @!P3 PLOP3.LUT P2, PT, P0, PT, PT, 0x80, 0x8 ;  /* 0x000000000008b81c */ /* 0x000fc6000074f070 */
[----:B------:R-:W-:-:S05]  /*3b90*/  @!P4 LOP3.LUT R0, R0, 0x7ff00000, RZ, 0xfc, !PT ;  /* 0x7ff000000000c812 */ /* 0x000fca00078efcff */
[----:B------:R-:W-:Y:S01]  /*3ba0*/  @!P3 IMAD.MOV.U32 R11, RZ, RZ, R0 ;  /* 0x000000ffff0bb224 */ /* 0x000fe200078e0000 */
[----:B------:R-:W-:Y:S06]  /*3bb0*/  @!P3 BRA `(.L_x_30) ;  /* 0x000000000054b947 */ /* 0x000fec0003800000 */
        /* <DEDUP_REMOVED lines=8> */
.L_x_31:
        /* <DEDUP_REMOVED lines=10> */
[----:B------:R-:W-:Y:S02]  /*3ce0*/  PLOP3.LUT P2, PT, P1, PT, PT, 0x80, 0x8 ;  /* 0x000000000008781c */ /* 0x000fe40000f4f070 */
[----:B------:R-:W-:-:S02]  /*3cf0*/  @P4 FSEL R10, R10, RZ, P3 ;  /* 0x000000ff0a0a4208 */ /* 0x000fc40001800000 */
[----:B------:R-:W-:-:S09]  /*3d00*/  @P4 FSEL R11, R11, -QNAN , P3 ;  /* 0xfff800000b0b4808 */ /* 0x000fd20001800000 */
.L_x_30:
[----:B------:R-:W-:Y:S05]  /*3d10*/  BSYNC.RECONVERGENT B0 ;  /* 0x0000000000007941 */ /* 0x000fea0003800200 */
.L_x_29:
[----:B------:R-:W-:Y:S01]  /*3d20*/  DADD R12, R32, -UR14 ;  /* 0x8000000e200c7e29 */ /* 0x000fe20008000000 */
[----:B------:R-:W-:Y:S09]  /*3d30*/  BSSY.RECONVERGENT B0, `(.L_x_32) ;  /* 0x0000019000007945 */ /* 0x000ff20003800200 */
[----:B------:R-:W-:-:S04]  /*3d40*/  LOP3.LUT R12, R13, 0x7ff00000, RZ, 0xc0, !PT ;  /* 0x7ff000000d0c7812 */ /* 0x000fc800078ec0ff */
[----:B------:R-:W-:-:S13]  /*3d50*/  ISETP.NE.AND P3, PT, R12, 0x7ff00000, PT ;  /* 0x7ff000000c00780c */ /* 0x000fda0003f65270 */
[----:B------:R-:W-:Y:S05]  /*3d60*/  @P3 BRA `(.L_x_33) ;  /* 0x0000000000543947 */ /* 0x000fea0003800000 */
[----:B------:R-:W-:Y:S02]  /*3d70*/  IMAD.U32 R12, RZ, RZ, UR14 ;  /* 0x0000000eff0c7e24 */ /* 0x000fe4000f8e00ff */
[----:B------:R-:W-:-:S06]  /*3d80*/  IMAD.U32 R13, RZ, RZ, UR15 ;  /* 0x0000000fff0d7e24 */ /* 0x000fcc000f8e00ff */
[----:B------:R-:W-:-:S14]  /*3d90*/  DSETP.NEU.AND P3, PT, |R12|, +INF , PT ;  /* 0x7ff000000c00742a */ /* 0x000fdc0003f6d200 */
[----:B------:R-:W-:Y:S05]  /*3da0*/  @P3 BRA `(.L_x_34) ;  /* 0x0000000000203947 */ /* 0x000fea0003800000 */
[----:B------:R-:W-:Y:S01]  /*3db0*/  ISETP.LE.AND P3, PT, RZ, UR13, PT ;  /* 0x0000000dff007c0c */ /* 0x000fe2000bf63270 */
[----:B------:R-:W-:-:S06]  /*3dc0*/  DSETP.GT.AND P2, PT, R32, 1, PT ;  /* 0x3ff000002000742a */ /* 0x000fcc0003f44000 */
[----:B------:R-:W-:Y:S01]  /*3dd0*/  SEL R10, RZ, 0x7ff00000, !P2 ;  /* 0x7ff00000ff0a7807 */ /* 0x000fe20005000000 */
[----:B------:R-:W-:-:S05]  /*3de0*/  DSETP.NEU.AND P2, PT, R32, -1, PT ;  /* 0xbff000002000742a */ /* 0x000fca0003f4d000 */
[----:B------:R-:W-:-:S04]  /*3df0*/  @!P3 LOP3.LUT R10, R10, 0x7ff00000, RZ, 0x3c, !PT ;  /* 0x7ff000000a0ab812 */ /* 0x000fc800078e3cff */
[----:B------:R-:W-:Y:S01]  /*3e00*/  SEL R11, R10, 0x3ff00000, P2 ;  /* 0x3ff000000a0b7807 */ /* 0x000fe20001000000 */
[----:B------:R-:W-:Y:S01]  /*3e10*/  IMAD.MOV.U32 R10, RZ, RZ, RZ ;  /* 0x000000ffff0a7224 */ /* 0x000fe200078e00ff */
[----:B------:R-:W-:Y:S06]  /*3e20*/  BRA `(.L_x_33) ;  /* 0x0000000000247947 */ /* 0x000fec0003800000 */
.L_x_34:
[----:B------:R-:W-:Y:S01]  /*3e30*/  DSETP.NEU.AND P4, PT, R32, +INF , PT ;  /* 0x7ff000002000742a */ /* 0x000fe20003f8d000 */
[----:B------:R-:W-:-:S13]  /*3e40*/  IMAD.U32 R0, RZ, RZ, UR18 ;  /* 0x00000012ff007e24 */ /* 0x000fda000f8e00ff */
[----:B------:R-:W-:Y:S01]  /*3e50*/  @!P4 VIADD R3, R30, 0x80000000 ;  /* 0x800000001e03c836 */ /* 0x000fe20000000000 */
[----:B------:R-:W-:Y:S01]  /*3e60*/  @!P4 ISETP.NE.AND P3, PT, R0, 0x3fe00000, PT ;  /* 0x3fe000000000c80c */ /* 0x000fe20003f65270 */
[----:B------:R-:W-:-:S03]  /*3e70*/  @!P4 IMAD.MOV.U32 R10, RZ, RZ, RZ ;  /* 0x000000ffff0ac224 */ /* 0x000fc600078e00ff */
[-C--:B------:R-:W-:Y:S02]  /*3e80*/  @!P4 SEL R3, R3, R30.reuse, P3 ;  /* 0x0000001e0303c207 */ /* 0x080fe40001800000 */
[----:B------:R-:W-:Y:S02]  /*3e90*/  @!P4 ISETP.GE.AND P3, PT, R33, RZ, PT ;  /* 0x000000ff2100c20c */ /* 0x000fe40003f66270 */
[----:B------:R-:W-:-:S04]  /*3ea0*/  @!P4 SEL R3, R3, R30, P2 ;  /* 0x0000001e0303c207 */ /* 0x000fc80001000000 */
[----:B------:R-:W-:-:S07]  /*3eb0*/  @!P4 SEL R11, R3, R30, !P3 ;  /* 0x0000001e030bc207 */ /* 0x000fce0005800000 */
.L_x_33:
[----:B------:R-:W-:Y:S05]  /*3ec0*/  BSYNC.RECONVERGENT B0 ;  /* 0x0000000000007941 */ /* 0x000fea0003800200 */
.L_x_32:
[----:B------:R-:W-:Y:S01]  /*3ed0*/  SHF.R.U32.HI R0, RZ, 0x2, R31 ;  /* 0x00000002ff007819 */ /* 0x000fe2000001161f */
[----:B------:R-:W-:Y:S01]  /*3ee0*/  IMAD.SHL.U32 R3, R5, 0x10, RZ ;  /* 0x0000001005037824 */ /* 0x000fe200078e00ff */
[----:B------:R-:W-:Y:S01]  /*3ef0*/  SHF.R.U32.HI R13, RZ, 0x2, R2 ;  /* 0x00000002ff0d7819 */ /* 0x000fe20000011602 */
[----:B------:R-:W-:Y:S01]  /*3f00*/  DADD R10, R10, -1 ;  /* 0xbff000000a0a7429 */ /* 0x000fe20000000000 */
[----:B------:R-:W-:Y:S01]  /*3f10*/  LOP3.LUT R0, R0, R31, RZ, 0x3c, !PT ;  /* 0x0000001f00007212 */ /* 0x000fe200078e3cff */
[----:B------:R-:W-:Y:S01]  /*3f20*/  DSETP.NEU.AND P2, PT, R32, 1, PT ;  /* 0x3ff000002000742a */ /* 0x000fe20003f4d000 */
[----:B------:R-:W-:Y:S01]  /*3f30*/  LOP3.LUT R13, R13, R2, RZ, 0x3c, !PT ;  /* 0x000000020d0d7212 */ /* 0x000fe200078e3cff */
[----:B------:R-:W-:Y:S01]  /*3f40*/  DSETP.NEU.AND P3, PT, RZ, UR14, PT ;  /* 0x0000000eff007e2a */ /* 0x000fe2000bf6d000 */
[----:B------:R-:W-:Y:S01]  /*3f50*/  IMAD.MOV.U32 R14, RZ, RZ, 0x0 ;  /* 0x00000000ff0e7424 */ /* 0x000fe200078e00ff */
[----:B------:R-:W-:Y:S01]  /*3f60*/  BSSY.RECONVERGENT B0, `(.L_x_35) ;  /* 0x0000035000007945 */ /* 0x000fe20003800200 */
[----:B------:R-:W-:-:S02]  /*3f70*/  IMAD.SHL.U32 R7, R0, 0x2, RZ ;  /* 0x0000000200077824 */ /* 0x000fc400078e00ff */
[----:B------:R-:W-:Y:S01]  /*3f80*/  IMAD.MOV.U32 R15, RZ, RZ, 0x3ca00000 ;  /* 0x3ca00000ff0f7424 */ /* 0x000fe200078e00ff */
[----:B------:R-:W-:Y:S01]  /*3f90*/  FSEL R10, R10, RZ, P2 ;  /* 0x000000ff0a0a7208 */ /* 0x000fe20001000000 */
[----:B------:R-:W-:Y:S01]  /*3fa0*/  IMAD.U32 R16, RZ, RZ, UR4 ;  /* 0x00000004ff107e24 */ /* 0x000fe2000f8e00ff */
[----:B------:R-:W-:Y:S01]  /*3fb0*/  LOP3.LUT R0, R0, R7, R3, 0x96, !PT ;  /* 0x0000000700007212 */ /* 0x000fe200078e9603 */
[----:B------:R-:W-:Y:S01]  /*3fc0*/  IMAD.SHL.U32 R3, R13, 0x2, RZ ;  /* 0x000000020d037824 */ /* 0x000fe200078e00ff */
[----:B------:R-:W-:Y:S01]  /*3fd0*/  FSEL R11, R11, RZ, P2 ;  /* 0x000000ff0b0b7208 */ /* 0x000fe20001000000 */
[----:B------:R-:W-:Y:S01]  /*3fe0*/  IMAD.U32 R7, RZ, RZ, UR6 ;  /* 0x00000006ff077e24 */ /* 0x000fe2000f8e00ff */
[----:B------:R-:W-:Y:S01]  /*3ff0*/  LOP3.LUT R2, R0, R5, RZ, 0x3c, !PT ;  /* 0x0000000500027212 */ /* 0x000fe200078e3cff */
[----:B------:R-:W-:Y:S01]  /*4000*/  IMAD.U32 R17, RZ, RZ, UR5 ;  /* 0x00000005ff117e24 */ /* 0x000fe2000f8e00ff */
[----:B------:R-:W-:Y:S02]  /*4010*/  FSEL R10, R10, RZ, P3 ;  /* 0x000000ff0a0a7208 */ /* 0x000fe40001800000 */
[----:B------:R-:W-:Y:S01]  /*4020*/  IADD3 R7, PT, PT, R7, -0x587c5, R2 ;  /* 0xfffa783b07077810 */ /* 0x000fe20007ffe002 */
[----:B------:R-:W-:Y:S01]  /*4030*/  IMAD.SHL.U32 R0, R2, 0x10, RZ ;  /* 0x0000001002007824 */ /* 0x000fe200078e00ff */
[----:B------:R-:W-:-:S04]  /*4040*/  FSEL R11, R11, RZ, P3 ;  /* 0x000000ff0b0b7208 */ /* 0x000fc80001800000 */
[----:B------:R-:W-:Y:S02]  /*4050*/  LOP3.LUT R3, R13, R3, R0, 0x96, !PT ;  /* 0x000000030d037212 */ /* 0x000fe400078e9600 */
[----:B------:R-:W-:Y:S02]  /*4060*/  DMUL R10, R10, UR20 ;  /* 0x000000140a0a7c28 */ /* 0x000fe40008000000 */
[----:B------:R-:W-:-:S05]  /*4070*/  LOP3.LUT R3, R3, R2, RZ, 0x3c, !PT ;  /* 0x0000000203037212 */ /* 0x000fca00078e3cff */
[----:B------:R-:W-:Y:S01]  /*4080*/  VIADD R12, R3, UR6 ;  /* 0x00000006030c7c36 */ /* 0x000fe20008000000 */
[----:B------:R1:W-:Y:S03]  /*4090*/  STG.E.64 desc[UR10][R16.64+-0x8], R10 ;  /* 0xfffff80a10007986 */ /* 0x0003e6000c101b0a */
[----:B------:R-:W-:-:S03]  /*40a0*/  IMAD.WIDE.U32 R12, R12, 0x200000, RZ ;  /* 0x002000000c0c7825 */ /* 0x000fc600078e00ff */
[----:B------:R-:W-:-:S04]  /*40b0*/  LOP3.LUT R12, R12, R7, RZ, 0x3c, !PT ;  /* 0x000000070c0c7212 */ /* 0x000fc800078e3cff */
[----:B------:R-:W2:Y:S02]  /*40c0*/  I2F.F64.U64 R32, R12 ;  /* 0x0000000c00207312 */ /* 0x000ea40000301800 */
[----:B--2---:R-:W-:-:S08]  /*40d0*/  DFMA R32, R32, R14, 5.5511151231257827021e-17 ;  /* 0x3c9000002020742b */ /* 0x004fd0000000000e */
[----:B------:R-:W-:-:S14]  /*40e0*/  DSETP.NEU.AND P2, PT, R32, RZ, PT ;  /* 0x000000ff2000722a */ /* 0x000fdc0003f4d000 */
[----:B-1----:R-:W-:Y:S05]  /*40f0*/  @!P2 BRA `(.L_x_36) ;  /* 0x000000000058a947 */ /* 0x002fea0003800000 */
        /* <DEDUP_REMOVED lines=8> */
.L_x_37:
        /* <DEDUP_REMOVED lines=12> */
[----:B------:R-:W-:Y:S01]  /*4240*/  @P5 FSEL R11, R11, -QNAN , P4 ;  /* 0xfff800000b0b5808 */ /* 0x000fe20002000000 */
[----:B------:R-:W-:Y:S08]  /*4250*/  BRA `(.L_x_38) ;  /* 0x0000000000147947 */ /* 0x000ff00003800000 */
.L_x_36:
[----:B------:R-:W-:Y:S01]  /*4260*/  ISETP.LE.AND P4, PT, RZ, UR13, PT ;  /* 0x0000000dff007c0c */ /* 0x000fe2000bf83270 */
[----:B------:R-:W-:Y:S01]  /*4270*/  IMAD.MOV.U32 R10, RZ, RZ, RZ ;  /* 0x000000ffff0a7224 */ /* 0x000fe200078e00ff */
[----:B------:R-:W-:Y:S02]  /*4280*/  SEL R11, R33, RZ, P0 ;  /* 0x000000ff210b7207 */ /* 0x000fe40000000000 */
[----:B------:R-:W-:-:S09]  /*4290*/  PLOP3.LUT P2, PT, P0, PT, PT, 0x80, 0x8 ;  /* 0x000000000008781c */ /* 0x000fd2000074f070 */
[----:B------:R-:W-:-:S07]  /*42a0*/  @!P4 LOP3.LUT R11, R11, 0x7ff00000, RZ, 0xfc, !PT ;  /* 0x7ff000000b0bc812 */ /* 0x000fce00078efcff */
.L_x_38:
[----:B------:R-:W-:Y:S05]  /*42b0*/  BSYNC.RECONVERGENT B0 ;  /* 0x0000000000007941 */ /* 0x000fea0003800200 */
.L_x_35:
        /* <DEDUP_REMOVED lines=8> */
[----:B------:R-:W-:Y:S05]  /*4340*/  @!P4 BRA `(.L_x_41) ;  /* 0x00000000002cc947 */ /* 0x000fea0003800000 */
[----:B------:R-:W-:-:S14]  /*4350*/  DSETP.NEU.AND P4, PT, R32, +INF , PT ;  /* 0x7ff000002000742a */ /* 0x000fdc0003f8d000 */
[----:B------:R-:W-:Y:S05]  /*4360*/  @P4 BRA `(.L_x_40) ;  /* 0x0000000000404947 */ /* 0x000fea0003800000 */
[----:B------:R-:W-:Y:S01]  /*4370*/  UISETP.NE.AND UP0, UPT, UR18, 0x3fe00000, UPT ;  /* 0x3fe000001200788c */ /* 0x000fe2000bf05270 */
[----:B------:R-:W-:Y:S02]  /*4380*/  VIADD R7, R30, 0x80000000 ;  /* 0x800000001e077836 */ /* 0x000fe40000000000 */
[----:B------:R-:W-:-:S03]  /*4390*/  IMAD.MOV.U32 R10, RZ, RZ, RZ ;  /* 0x000000ffff0a7224 */ /* 0x000fc600078e00ff */
[----:B------:R-:W-:-:S04]  /*43a0*/  PLOP3.LUT P4, PT, PT, PT, UP0, 0x80, 0x8 ;  /* 0x000000000008781c */ /* 0x000fc80003f8f008 */
[-C--:B------:R-:W-:Y:S02]  /*43b0*/  SEL R7, R7, R30.reuse, P4 ;  /* 0x0000001e07077207 */ /* 0x080fe40002000000 */
[----:B------:R-:W-:Y:S02]  /*43c0*/  ISETP.GE.AND P4, PT, R33, RZ, PT ;  /* 0x000000ff2100720c */ /* 0x000fe40003f86270 */
[----:B------:R-:W-:-:S04]  /*43d0*/  SEL R11, R7, R30, P2 ;  /* 0x0000001e070b7207 */ /* 0x000fc80001000000 */
[----:B------:R-:W-:Y:S01]  /*43e0*/  SEL R11, R11, R30, !P4 ;  /* 0x0000001e0b0b7207 */ /* 0x000fe20006000000 */
[----:B------:R-:W-:Y:S06]  /*43f0*/  BRA `(.L_x_40) ;  /* 0x00000000001c7947 */ /* 0x000fec0003800000 */
.L_x_41:
[----:B------:R-:W-:Y:S01]  /*4400*/  ISETP.LE.AND P4, PT, RZ, UR13, PT ;  /* 0x0000000dff007c0c */ /* 0x000fe2000bf83270 */
[----:B------:R-:W-:-:S06]  /*4410*/  DSETP.GT.AND P2, PT, R32, 1, PT ;  /* 0x3ff000002000742a */ /* 0x000fcc0003f44000 */
[----:B------:R-:W-:Y:S01]  /*4420*/  SEL R10, RZ, 0x7ff00000, !P2 ;  /* 0x7ff00000ff0a7807 */ /* 0x000fe20005000000 */
[----:B------:R-:W-:-:S05]  /*4430*/  DSETP.NEU.AND P2, PT, R32, -1, PT ;  /* 0xbff000002000742a */ /* 0x000fca0003f4d000 */
[----:B------:R-:W-:-:S04]  /*4440*/  @!P4 LOP3.LUT R10, R10, 0x7ff00000, RZ, 0x3c, !PT ;  /* 0x7ff000000a0ac812 */ /* 0x000fc800078e3cff */
[----:B------:R-:W-:Y:S01]  /*4450*/  SEL R11, R10, 0x3ff00000, P2 ;  /* 0x3ff000000a0b7807 */ /* 0x000fe20001000000 */
[----:B------:R-:W-:-:S07]  /*4460*/  IMAD.MOV.U32 R10, RZ, RZ, RZ ;  /* 0x000000ffff0a7224 */ /* 0x000fce00078e00ff */
.L_x_40:
[----:B------:R-:W-:Y:S05]  /*4470*/  BSYNC.RECONVERGENT B0 ;  /* 0x0000000000007941 */ /* 0x000fea0003800200 */
.L_x_39:
[----:B------:R-:W-:Y:S01]  /*4480*/  DADD R10, R10, -1 ;  /* 0xbff000000a0a7429 */ /* 0x000fe20000000000 */
[----:B------:R-:W-:Y:S01]  /*4490*/  IMAD.U32 R12, RZ, RZ, UR4 ;  /* 0x00000004ff0c7e24 */ /* 0x000fe2000f8e00ff */
[----:B------:R-:W-:Y:S01]  /*44a0*/  DSETP.NEU.AND P2, PT, R32, 1, PT ;  /* 0x3ff000002000742a */ /* 0x000fe20003f4d000 */
[----:B------:R-:W-:Y:S01]  /*44b0*/  IMAD.U32 R13, RZ, RZ, UR5 ;  /* 0x00000005ff0d7e24 */ /* 0x000fe2000f8e00ff */
[----:B------:R-:W-:Y:S02]  /*44c0*/  UIADD3 UR4, UP0, UPT, UR4, 0x10, URZ ;  /* 0x0000001004047890 */ /* 0x000fe4000ff1e0ff */
[----:B------:R-:W-:Y:S02]  /*44d0*/  UIADD3 UR9, UPT, UPT, UR9, 0x2, URZ ;  /* 0x0000000209097890 */ /* 0x000fe4000fffe0ff */
[----:B------:R-:W-:Y:S02]  /*44e0*/  UIADD3.X UR5, UPT, UPT, URZ, UR5, URZ, UP0, !UPT ;  /* 0x00000005ff057290 */ /* 0x000fe400087fe4ff */
[----:B------:R-:W-:Y:S01]  /*44f0*/  FSEL R10, R10, RZ, P2 ;  /* 0x000000ff0a0a7208 */ /* 0x000fe20001000000 */
[----:B------:R-:W-:Y:S01]  /*4500*/  UISETP.NE.AND UP0, UPT, UR9, URZ, UPT ;  /* 0x000000ff0900728c */ /* 0x000fe2000bf05270 */
[----:B------:R-:W-:Y:S01]  /*4510*/  FSEL R11, R11, RZ, P2 ;  /* 0x000000ff0b0b7208 */ /* 0x000fe20001000000 */
[----:B------:R-:W-:Y:S01]  /*4520*/  UIADD3 UR8, UPT, UPT, UR6, 0x161f14, URZ ;  /* 0x00161f1406087890 */ /* 0x000fe2000fffe0ff */
[----:B------:R-:W-:-:S02]  /*4530*/  FSEL R10, R10, RZ, P3 ;  /* 0x000000ff0a0a7208 */ /* 0x000fc40001800000 */
[----:B------:R-:W-:-:S06]  /*4540*/  FSEL R11, R11, RZ, P3 ;  /* 0x000000ff0b0b7208 */ /* 0x000fcc0001800000 */
[----:B------:R-:W-:-:S07]  /*4550*/  DMUL R10, R10, UR20 ;  /* 0x000000140a0a7c28 */ /* 0x000fce0008000000 */
[----:B------:R1:W-:Y:S01]  /*4560*/  STG.E.64 desc[UR10][R12.64], R10 ;  /* 0x0000000a0c007986 */ /* 0x0003e2000c101b0a */
[----:B------:R-:W-:Y:S05]  /*4570*/  BRA.U UP0, `(.L_x_42) ;  /* 0xfffffff500087547 */ /* 0x000fea000b83ffff */
[----:B------:R-:W2:Y:S01]  /*4580*/  LDCU UR8, c[0x0][0x388] ;  /* 0x00007100ff0877ac */ /* 0x000ea20008000800 */
[----:B------:R-:W-:Y:S01]  /*4590*/  UMOV UR5, URZ ;  /* 0x000000ff00057c82 */ /* 0x000fe20008000000 */
[----:B--2---:R-:W-:-:S12]  /*45a0*/  ULOP3.LUT UR4, UR8, 0xfffffffe, URZ, 0xc0, !UPT ;  /* 0xfffffffe08047892 */ /* 0x004fd8000f8ec0ff */
.L_x_28:
[----:B------:R-:W-:-:S04]  /*45b0*/  ULOP3.LUT UR8, UR8, 0x1, URZ, 0xc0, !UPT ;  /* 0x0000000108087892 */ /* 0x000fc8000f8ec0ff */
        /* <DEDUP_REMOVED lines=30> */
[----:B-1----:R-:W-:Y:S01]  /*47a0*/  IMAD.MOV.U32 R12, RZ, RZ, R2 ;  /* 0x000000ffff0c7224 */ /* 0x002fe200078e0002 */
[----:B------:R-:W-:Y:S01]  /*47b0*/  MOV R0, 0x47f0 ;  /* 0x000047f000007802 */ /* 0x000fe20000000f00 */
[----:B------:R-:W-:-:S06]  /*47c0*/  IMAD.MOV.U32 R35, RZ, RZ, R3 ;  /* 0x000000ffff237224 */ /* 0x000fcc00078e0003 */
[----:B------:R-:W-:-:S07]  /*47d0*/  IMAD.MOV.U32 R34, RZ, RZ, R6 ;  /* 0x000000ffff227224 */ /* 0x000fce00078e0006 */
[----:B0-----:R-:W-:Y:S05]  /*47e0*/  CALL.REL.NOINC `($_Z10LevyWalkGoPdiidddddi$__internal_accurate_pow) ;  /* 0x0000000800107944 */ /* 0x001fea0003c00000 */
[----:B------:R-:W-:Y:S05]  /*47f0*/  BSYNC.RECONVERGENT B1 ;  /* 0x0000000000017941 */ /* 0x000fea0003800200 */
.L_x_45:
        /* <DEDUP_REMOVED lines=13> */
.L_x_44:
[----:B------:R-:W-:Y:S01]  /*48d0*/  ISETP.LE.AND P2, PT, RZ, UR13, PT ;  /* 0x0000000dff007c0c */ /* 0x000fe2000bf43270 */
[----:B------:R-:W-:Y:S01]  /*48e0*/  IMAD.MOV.U32 R4, RZ, RZ, RZ ;  /* 0x000000ffff047224 */ /* 0x000fe200078e00ff */
[----:B------:R-:W-:Y:S02]  /*48f0*/  SEL R5, R3, RZ, P0 ;  /* 0x000000ff03057207 */ /* 0x000fe40000000000 */
[----:B------:R-:W-:-:S09]  /*4900*/  PLOP3.LUT P1, PT, P0, PT, PT, 0x80, 0x8 ;  /* 0x000000000008781c */ /* 0x000fd2000072f070 */
[----:B------:R-:W-:-:S07]  /*4910*/  @!P2 LOP3.LUT R5, R5, 0x7ff00000, RZ, 0xfc, !PT ;  /* 0x7ff000000505a812 */ /* 0x000fce00078efcff */
.L_x_46:
[----:B------:R-:W-:Y:S05]  /*4920*/  BSYNC.RECONVERGENT B0 ;  /* 0x0000000000007941 */ /* 0x000fea0003800200 */
.L_x_43:
        /* <DEDUP_REMOVED lines=20> */
.L_x_49:
[----:B------:R-:W-:Y:S01]  /*4a70*/  ISETP.LE.AND P1, PT, RZ, UR13, PT ;  /* 0x0000000dff007c0c */ /* 0x000fe2000bf23270 */
[----:B------:R-:W-:-:S06]  /*4a80*/  DSETP.GT.AND P0, PT, R2, 1, PT ;  /* 0x3ff000000200742a */ /* 0x000fcc0003f04000 */
[----:B------:R-:W-:Y:S01]  /*4a90*/  SEL R4, RZ, 0x7ff00000, !P0 ;  /* 0x7ff00000ff047807 */ /* 0x000fe20004000000 */
[----:B------:R-:W-:-:S05]  /*4aa0*/  DSETP.NEU.AND P0, PT, R2, -1, PT ;  /* 0xbff000000200742a */ /* 0x000fca0003f0d000 */
[----:B------:R-:W-:-:S04]  /*4ab0*/  @!P1 LOP3.LUT R4, R4, 0x7ff00000, RZ, 0x3c, !PT ;  /* 0x7ff0000004049812 */ /* 0x000fc800078e3cff */
[----:B------:R-:W-:Y:S01]  /*4ac0*/  SEL R5, R4, 0x3ff00000, P0 ;  /* 0x3ff0000004057807 */ /* 0x000fe20000000000 */
[----:B------:R-:W-:-:S07]  /*4ad0*/  IMAD.MOV.U32 R4, RZ, RZ, RZ ;  /* 0x000000ffff047224 */ /* 0x000fce00078e00ff */
.L_x_48:
[----:B------:R-:W-:Y:S05]  /*4ae0*/  BSYNC.RECONVERGENT B0 ;  /* 0x0000000000007941 */ /* 0x000fea0003800200 */
.L_x_47:
[----:B------:R-:W2:Y:S01]  /*4af0*/  LDCU.64 UR8, c[0x0][0x380] ;  /* 0x00007000ff0877ac */ /* 0x000ea20008000a00 */
[----:B------:R-:W-:Y:S02]  /*4b00*/  DADD R4, R4, -1 ;  /* 0xbff0000004047429 */ /* 0x000fe40000000000 */
[----:B------:R-:W-:Y:S01]  /*4b10*/  DSETP.NEU.AND P0, PT, R2, 1, PT ;  /* 0x3ff000000200742a */ /* 0x000fe20003f0d000 */
[----:B------:R-:W3:Y:S01]  /*4b20*/  LDCU.64 UR20, c[0x0][0x3a8] ;  /* 0x00007500ff1477ac */ /* 0x000ee20008000a00 */
[----:B------:R-:W-:-:S06]  /*4b30*/  DSETP.NEU.AND P1, PT, RZ, UR14, PT ;  /* 0x0000000eff007e2a */ /* 0x000fcc000bf2d000 */
[----:B------:R-:W-:Y:S02]  /*4b40*/  FSEL R2, R4, RZ, P0 ;  /* 0x000000ff04027208 */ /* 0x000fe40000000000 */
[----:B------:R-:W-:Y:S02]  /*4b50*/  FSEL R4, R5, RZ, P0 ;  /* 0x000000ff05047208 */ /* 0x000fe40000000000 */
[----:B------:R-:W-:Y:S02]  /*4b60*/  FSEL R2, R2, RZ, P1 ;  /* 0x000000ff02027208 */ /* 0x000fe40000800000 */
[----:B------:R-:W-:Y:S01]  /*4b70*/  FSEL R3, R4, RZ, P1 ;  /* 0x000000ff04037208 */ /* 0x000fe20000800000 */
[----:B--2---:R-:W-:-:S04]  /*4b80*/  ULEA UR8, UP0, UR4, UR8, 0x3 ;  /* 0x0000000804087291 */ /* 0x004fc8000f8018ff */
[----:B------:R-:W-:Y:S01]  /*4b90*/  ULEA.HI.X UR9, UR4, UR9, UR5, 0x3, UP0 ;  /* 0x0000000904097291 */ /* 0x000fe200080f1c05 */
[----:B---3--:R-:W-:Y:S01]  /*4ba0*/  DMUL R2, R2, UR20 ;  /* 0x0000001402027c28 */ /* 0x008fe20008000000 */
[----:B------:R-:W-:-:S04]  /*4bb0*/  IMAD.U32 R4, RZ, RZ, UR8 ;  /* 0x00000008ff047e24 */ /* 0x000fc8000f8e00ff */
[----:B------:R-:W-:-:S05]  /*4bc0*/  IMAD.U32 R5, RZ, RZ, UR9 ;  /* 0x00000009ff057e24 */ /* 0x000fca000f8e00ff */
[----:B------:R2:W-:Y:S02]  /*4bd0*/  STG.E.64 desc[UR10][R4.64], R2 ;  /* 0x0000000204007986 */ /* 0x0005e4000c101b0a */
.L_x_11:
[----:B------:R-:W5:Y:S02]  /*4be0*/  LDC R0, c[0x0][0x360] ;  /* 0x0000d800ff007b82 */ /* 0x000f640000000800 */
[----:B-----5:R-:W-:-:S13]  /*4bf0*/  ISETP.GE.U32.AND P0, PT, R0, 0x2, PT ;  /* 0x000000020000780c */ /* 0x020fda0003f06070 */
[----:B------:R-:W-:Y:S05]  /*4c00*/  @!P0 EXIT ;  /* 0x000000000000894d */ /* 0x000fea0003800000 */
[----:B-1----:R-:W1:Y:S01]  /*4c10*/  S2R R11, SR_CTAID.X ;  /* 0x00000000000b7919 */ /* 0x002e620000002500 */
[----:B--234-:R-:W2:Y:S01]  /*4c20*/  LDC.64 R2, c[0x0][0x380] ;  /* 0x0000e000ff027b82 */ /* 0x01cea20000000a00 */
[----:B------:R-:W1:Y:S01]  /*4c30*/  LDCU UR4, c[0x0][0x360] ;  /* 0x00006c00ff0477ac */ /* 0x000e620008000800 */
[----:B------:R-:W1:Y:S01]  /*4c40*/  S2R R12, SR_TID.X ;  /* 0x00000000000c7919 */ /* 0x000e620000002100 */
[----:B------:R-:W3:Y:S05]  /*4c50*/  LDCU UR5, c[0x0][0x388] ;  /* 0x00007100ff0577ac */ /* 0x000eea0008000800 */
[----:B0-----:R-:W0:Y:S01]  /*4c60*/  LDC.64 R8, c[0x0][0x380] ;  /* 0x0000e000ff087b82 */ /* 0x001e220000000a00 */
[----:B-1----:R-:W-:-:S04]  /*4c70*/  IMAD R11, R11, UR4, R12 ;  /* 0x000000040b0b7c24 */ /* 0x002fc8000f8e020c */
[----:B--23--:R-:W-:-:S07]  /*4c80*/  IMAD.WIDE R2, R11, 0x8, R2 ;  /* 0x000000080b027825 */ /* 0x00cfce00078e0202 */
.L_x_52:
[----:B------:R-:W-:Y:S01]  /*4c90*/  SHF.R.U32.HI R10, RZ, 0x1, R0 ;  /* 0x00000001ff0a7819 */ /* 0x000fe20000011600 */
[----:B------:R-:W-:Y:S04]  /*4ca0*/  BSSY.RECONVERGENT B0, `(.L_x_50) ;  /* 0x000000a000007945 */ /* 0x000fe80003800200 */
[----:B------:R-:W-:-:S05]  /*4cb0*/  IMAD.IADD R5, R11, 0x1, R10 ;  /* 0x000000010b057824 */ /* 0x000fca00078e020a */
[----:B------:R-:W-:-:S04]  /*4cc0*/  ISETP.GE.U32.AND P0, PT, R5, UR5, PT ;  /* 0x0000000505007c0c */ /* 0x000fc8000bf06070 */
[----:B------:R-:W-:-:S13]  /*4cd0*/  ISETP.GE.U32.OR P0, PT, R12, R10, P0 ;  /* 0x0000000a0c00720c */ /* 0x000fda0000706470 */
[----:B-1----:R-:W-:Y:S05]  /*4ce0*/  @P0 BRA `(.L_x_51) ;  /* 0x0000000000140947 */ /* 0x002fea0003800000 */
[----:B0-----:R-:W-:Y:S01]  /*4cf0*/  IMAD.WIDE.U32 R4, R5, 0x8, R8 ;  /* 0x0000000805047825 */ /* 0x001fe200078e0008 */
[----:B------:R-:W2:Y:S05]  /*4d00*/  LDG.E.64 R6, desc[UR10][R2.64] ;  /* 0x0000000a02067981 */ /* 0x000eaa000c1e1b00 */
[----:B------:R-:W2:Y:S02]  /*4d10*/  LDG.E.64 R4, desc[UR10][R4.64] ;  /* 0x0000000a04047981 */ /* 0x000ea4000c1e1b00 */
[----:B--2---:R-:W-:-:S07]  /*4d20*/  DADD R6, R4, R6 ;  /* 0x0000000004067229 */ /* 0x004fce0000000006 */
[----:B------:R1:W-:Y:S04]  /*4d30*/  STG.E.64 desc[UR10][R2.64], R6 ;  /* 0x0000000602007986 */ /* 0x0003e8000c101b0a */
.L_x_51:
[----:B------:R-:W-:Y:S05]  /*4d40*/  BSYNC.RECONVERGENT B0 ;  /* 0x0000000000007941 */ /* 0x000fea0003800200 */
.L_x_50:
[----:B------:R-:W-:Y:S01]  /*4d50*/  BAR.SYNC.DEFER_BLOCKING 0x0 ;  /* 0x0000000000007b1d */ /* 0x000fe20000010000 */
[----:B------:R-:W-:Y:S01]  /*4d60*/  ISETP.GT.U32.AND P0, PT, R0, 0x3, PT ;  /* 0x000000030000780c */ /* 0x000fe20003f04070 */
[----:B------:R-:W-:-:S12]  /*4d70*/  IMAD.MOV.U32 R0, RZ, RZ, R10 ;  /* 0x000000ffff007224 */ /* 0x000fd800078e000a */
[----:B------:R-:W-:Y:S05]  /*4d80*/  @P0 BRA `(.L_x_52) ;  /* 0xfffffffc00c00947 */ /* 0x000fea000383ffff */
[----:B------:R-:W-:Y:S05]  /*4d90*/  EXIT ;  /* 0x000000000000794d */ /* 0x000fea0003800000 */
        .weak           $__internal_0_$__cuda_sm20_dblrcp_rn_slowpath_v3
        .type           $__internal_0_$__cuda_sm20_dblrcp_rn_slowpath_v3,@function
        .size           $__internal_0_$__cuda_sm20_dblrcp_rn_slowpath_v3,($_Z10LevyWalkGoPdiidddddi$__internal_accurate_pow - $__internal_0_$__cuda_sm20_dblrcp_rn_slowpath_v3)
$__internal_0_$__cuda_sm20_dblrcp_rn_slowpath_v3:
[----:B------:R-:W0:Y:S08]  /*4da0*/  LDC.64 R8, c[0x0][0x390] ;  /* 0x0000e400ff087b82 */ /* 0x000e300000000a00 */
[----:B------:R-:W1:Y:S01]  /*4db0*/  LDC R7, c[0x0][0x394] ;  /* 0x0000e500ff077b82 */ /* 0x000e620000000800 */
[----:B0-----:R-:W-:-:S14]  /*4dc0*/  DSETP.GTU.AND P0, PT, |R8|, +INF , PT ;  /* 0x7ff000000800742a */ /* 0x001fdc0003f0c200 */
[----:B-1----:R-:W-:Y:S05]  /*4dd0*/  @P0 BRA `(.L_x_53) ;  /* 0x0000000000800947 */ /* 0x002fea0003800000 */
[----:B------:R-:W-:-:S05]  /*4de0*/  LOP3.LUT R13, R7, 0x7fffffff, RZ, 0xc0, !PT ;  /* 0x7fffffff070d7812 */ /* 0x000fca00078ec0ff */
[----:B------:R-:W-:-:S05]  /*4df0*/  VIADD R10, R13, 0xffffffff ;  /* 0xffffffff0d0a7836 */ /* 0x000fca0000000000 */
[----:B------:R-:W-:-:S13]  /*4e00*/  ISETP.GE.U32.AND P0, PT, R10, 0x7fefffff, PT ;  /* 0x7fefffff0a00780c */ /* 0x000fda0003f06070 */
[----:B------:R-:W-:Y:S01]  /*4e10*/  @P0 LOP3.LUT R11, R7, 0x7ff00000, RZ, 0x3c, !PT ;  /* 0x7ff00000070b0812 */ /* 0x000fe200078e3cff */
[----:B------:R-:W-:Y:S01]  /*4e20*/  @P0 IMAD.MOV.U32 R10, RZ, RZ, RZ ;  /* 0x000000ffff0a0224 */ /* 0x000fe200078e00ff */
[----:B------:R-:W-:Y:S06]  /*4e30*/  @P0 BRA `(.L_x_54) ;  /* 0x0000000000700947 */ /* 0x000fec0003800000 */
[----:B------:R-:W-:-:S13]  /*4e40*/  ISETP.GE.U32.AND P0, PT, R13, 0x1000001, PT ;  /* 0x010000010d00780c */ /* 0x000fda0003f06070 */
[----:B------:R-:W-:Y:S05]  /*4e50*/  @!P0 BRA `(.L_x_55) ;  /* 0x0000000000388947 */ /* 0x000fea0003800000 */
[----:B------:R-:W0:Y:S01]  /*4e60*/  LDCU UR4, c[0x0][0x390] ;  /* 0x00007200ff0477ac */ /* 0x000e220008000800 */
[----:B------:R-:W-:-:S04]  /*4e70*/  VIADD R11, R7, 0xc0200000 ;  /* 0xc0200000070b7836 */ /* 0x000fc80000000000 */
[----:B------:R-:W1:Y:S01]  /*4e80*/  MUFU.RCP64H R13, R11 ;  /* 0x0000000b000d7308 */ /* 0x000e620000001800 */
[----:B0-----:R-:W-:-:S06]  /*4e90*/  IMAD.U32 R10, RZ, RZ, UR4 ;  /* 0x00000004ff0a7e24 */ /* 0x001fcc000f8e00ff */
[----:B-1----:R-:W-:-:S08]  /*4ea0*/  DFMA R14, -R10, R12, 1 ;  /* 0x3ff000000a0e742b */ /* 0x002fd0000000010c */
[----:B------:R-:W-:-:S08]  /*4eb0*/  DFMA R14, R14, R14, R14 ;  /* 0x0000000e0e0e722b */ /* 0x000fd0000000000e */
[----:B------:R-:W-:-:S08]  /*4ec0*/  DFMA R14, R12, R14, R12 ;  /* 0x0000000e0c0e722b */ /* 0x000fd0000000000c */
[----:B------:R-:W-:-:S08]  /*4ed0*/  DFMA R12, -R10, R14, 1 ;  /* 0x3ff000000a0c742b */ /* 0x000fd0000000010e */
[----:B------:R-:W-:-:S08]  /*4ee0*/  DFMA R12, R14, R12, R14 ;  /* 0x0000000c0e0c722b */ /* 0x000fd0000000000e */
[----:B------:R-:W-:-:S08]  /*4ef0*/  DMUL R12, R12, 2.2250738585072013831e-308 ;  /* 0x001000000c0c7828 */ /* 0x000fd00000000000 */
[----:B------:R-:W-:-:S08]  /*4f00*/  DFMA R8, R12, -R8, 1 ;  /* 0x3ff000000c08742b */ /* 0x000fd00000000808 */
[----:B------:R-:W-:-:S08]  /*4f10*/  DFMA R8, R8, R8, R8 ;  /* 0x000000080808722b */ /* 0x000fd00000000008 */
[----:B------:R-:W-:Y:S01]  /*4f20*/  DFMA R10, R12, R8, R12 ;  /* 0x000000080c0a722b */ /* 0x000fe2000000000c */
[----:B------:R-:W-:Y:S10]  /*4f30*/  BRA `(.L_x_54) ;  /* 0x0000000000307947 */ /* 0x000ff40003800000 */
.L_x_55:
[----:B------:R-:W-:Y:S01]  /*4f40*/  DMUL R8, R8, 8.11296384146066816958e+31 ;  /* 0x4690000008087828 */ /* 0x000fe20000000000 */
[----:B------:R-:W-:-:S05]  /*4f50*/  IMAD.MOV.U32 R10, RZ, RZ, R12 ;  /* 0x000000ffff0a7224 */ /* 0x000fca00078e000c */
[----:B------:R-:W0:Y:S02]  /*4f60*/  MUFU.RCP64H R11, R9 ;  /* 0x00000009000b7308 */ /* 0x000e240000001800 */
[----:B0-----:R-:W-:-:S08]  /*4f70*/  DFMA R12, -R8, R10, 1 ;  /* 0x3ff00000080c742b */ /* 0x001fd0000000010a */
[----:B------:R-:W-:-:S08]  /*4f80*/  DFMA R12, R12, R12, R12 ;  /* 0x0000000c0c0c722b */ /* 0x000fd0000000000c */
[----:B------:R-:W-:-:S08]  /*4f90*/  DFMA R12, R10, R12, R10 ;  /* 0x0000000c0a0c722b */ /* 0x000fd0000000000a */
[----:B------:R-:W-:-:S08]  /*4fa0*/  DFMA R10, -R8, R12, 1 ;  /* 0x3ff00000080a742b */ /* 0x000fd0000000010c */
[----:B------:R-:W-:-:S08]  /*4fb0*/  DFMA R10, R12, R10, R12 ;  /* 0x0000000a0c0a722b */ /* 0x000fd0000000000c */
[----:B------:R-:W-:Y:S01]  /*4fc0*/  DMUL R10, R10, 8.11296384146066816958e+31 ;  /* 0x469000000a0a7828 */ /* 0x000fe20000000000 */
[----:B------:R-:W-:Y:S10]  /*4fd0*/  BRA `(.L_x_54) ;  /* 0x0000000000087947 */ /* 0x000ff40003800000 */
.L_x_53:
[----:B------:R-:W0:Y:S01]  /*4fe0*/  LDC R10, c[0x0][0x390] ;  /* 0x0000e400ff0a7b82 */ /* 0x000e220000000800 */
[----:B------:R-:W-:-:S07]  /*4ff0*/  LOP3.LUT R11, R7, 0x80000, RZ, 0xfc, !PT ;  /* 0x00080000070b7812 */ /* 0x000fce00078efcff */
.L_x_54:
[----:B------:R-:W-:Y:S02]  /*5000*/  IMAD.MOV.U32 R8, RZ, RZ, R0 ;  /* 0x000000ffff087224 */ /* 0x000fe400078e0000 */
[----:B------:R-:W-:-:S04]  /*5010*/  IMAD.MOV.U32 R9, RZ, RZ, 0x0 ;  /* 0x00000000ff097424 */ /* 0x000fc800078e00ff */
[----:B0-----:R-:W-:Y:S05]  /*5020*/  RET.REL.NODEC R8 `(_Z10LevyWalkGoPdiidddddi) ;  /* 0xffffffac08f47950 */ /* 0x001fea0003c3ffff */
        .type           $_Z10LevyWalkGoPdiidddddi$__internal_accurate_pow,@function
        .size           $_Z10LevyWalkGoPdiidddddi$__internal_accurate_pow,(.L_x_59 - $_Z10LevyWalkGoPdiidddddi$__internal_accurate_pow)
$_Z10LevyWalkGoPdiidddddi$__internal_accurate_pow:
[----:B------:R-:W-:Y:S01]  /*5030*/  ISETP.GT.U32.AND P2, PT, R35, 0xfffff, PT ;  /* 0x000fffff2300780c */ /* 0x000fe20003f44070 */
[--C-:B------:R-:W-:Y:S01]  /*5040*/  IMAD.MOV.U32 R10, RZ, RZ, R12.reuse ;  /* 0x000000ffff0a7224 */ /* 0x100fe200078e000c */
[----:B------:R-:W-:Y:S01]  /*5050*/  UMOV UR22, 0x7d2cafe2 ;  /* 0x7d2cafe200167882 */ /* 0x000fe20000000000 */
[--C-:B------:R-:W-:Y:S01]  /*5060*/  IMAD.MOV.U32 R11, RZ, RZ, R35.reuse ;  /* 0x000000ffff0b7224 */ /* 0x100fe200078e0023 */
[----:B------:R-:W-:Y:S01]  /*5070*/  UMOV UR23, 0x3eb0f5ff ;  /* 0x3eb0f5ff00177882 */ /* 0x000fe20000000000 */
[----:B------:R-:W-:Y:S01]  /*5080*/  IMAD.MOV.U32 R13, RZ, RZ, R35 ;  /* 0x000000ffff0d7224 */ /* 0x000fe200078e0023 */
[----:B------:R-:W-:Y:S01]  /*5090*/  UMOV UR24, 0x3b39803f ;  /* 0x3b39803f00187882 */ /* 0x000fe20000000000 */
[----:B------:R-:W-:Y:S01]  /*50a0*/  IMAD.MOV.U32 R16, RZ, RZ, R12 ;  /* 0x000000ffff107224 */ /* 0x000fe200078e000c */
[----:B------:R-:W-:Y:S01]  /*50b0*/  UMOV UR25, 0x3c7abc9e ;  /* 0x3c7abc9e00197882 */ /* 0x000fe20000000000 */
[----:B------:R-:W-:Y:S02]  /*50c0*/  IMAD.MOV.U32 R12, RZ, RZ, RZ ;  /* 0x000000ffff0c7224 */ /* 0x000fe400078e00ff */
[----:B------:R-:W-:-:S02]  /*50d0*/  IMAD.MOV.U32 R14, RZ, RZ, 0x41ad3b5a ;  /* 0x41ad3b5aff0e7424 */ /* 0x000fc400078e00ff */
[----:B------:R-:W-:Y:S01]  /*50e0*/  @!P2 DMUL R10, R10, 1.80143985094819840000e+16 ;  /* 0x435000000a0aa828 */ /* 0x000fe20000000000 */
[----:B------:R-:W-:-:S09]  /*50f0*/  IMAD.MOV.U32 R15, RZ, RZ, 0x3ed0f5d2 ;  /* 0x3ed0f5d2ff0f7424 */ /* 0x000fd200078e00ff */
[----:B------:R-:W-:Y:S02]  /*5100*/  @!P2 IMAD.MOV.U32 R13, RZ, RZ, R11 ;  /* 0x000000ffff0da224 */ /* 0x000fe400078e000b */
[----:B------:R-:W-:Y:S01]  /*5110*/  @!P2 IMAD.MOV.U32 R16, RZ, RZ, R10 ;  /* 0x000000ffff10a224 */ /* 0x000fe200078e000a */
[----:B------:R-:W-:Y:S01]  /*5120*/  SHF.R.U32.HI R10, RZ, 0x14, R35 ;  /* 0x00000014ff0a7819 */ /* 0x000fe20000011623 */
[----:B------:R-:W-:Y:S01]  /*5130*/  IMAD.MOV.U32 R35, RZ, RZ, R7 ;  /* 0x000000ffff237224 */ /* 0x000fe200078e0007 */
[----:B------:R-:W-:Y:S02]  /*5140*/  LOP3.LUT R13, R13, 0x800fffff, RZ, 0xc0, !PT ;  /* 0x800fffff0d0d7812 */ /* 0x000fe400078ec0ff */
[----:B------:R-:W-:Y:S01]  /*5150*/  @!P2 LEA.HI R10, R11, 0xffffffca, RZ, 0xc ;  /* 0xffffffca0b0aa811 */ /* 0x000fe200078f60ff */
[----:B------:R-:W-:Y:S01]  /*5160*/  IMAD.SHL.U32 R7, R35, 0x2, RZ ;  /* 0x0000000223077824 */ /* 0x000fe200078e00ff */
[----:B------:R-:W-:-:S03]  /*5170*/  LOP3.LUT R17, R13, 0x3ff00000, RZ, 0xfc, !PT ;  /* 0x3ff000000d117812 */ /* 0x000fc600078efcff */
[----:B------:R-:W-:Y:S01]  /*5180*/  VIADD R11, R10, 0xfffffc01 ;  /* 0xfffffc010a0b7836 */ /* 0x000fe20000000000 */
[----:B------:R-:W-:Y:S02]  /*5190*/  ISETP.GE.U32.AND P4, PT, R17, 0x3ff6a09f, PT ;  /* 0x3ff6a09f1100780c */ /* 0x000fe40003f86070 */
[----:B------:R-:W-:-:S11]  /*51a0*/  ISETP.GT.U32.AND P2, PT, R7, -0x2000001, PT ;  /* 0xfdffffff0700780c */ /* 0x000fd60003f44070 */
[----:B------:R-:W-:Y:S02]  /*51b0*/  @P4 VIADD R13, R17, 0xfff00000 ;  /* 0xfff00000110d4836 */ /* 0x000fe40000000000 */
[----:B------:R-:W-:Y:S02]  /*51c0*/  @P4 VIADD R11, R10, 0xfffffc02 ;  /* 0xfffffc020a0b4836 */ /* 0x000fe40000000000 */
[----:B------:R-:W-:-:S06]  /*51d0*/  @P4 IMAD.MOV.U32 R17, RZ, RZ, R13 ;  /* 0x000000ffff114224 */ /* 0x000fcc00078e000d */
[C---:B------:R-:W-:Y:S02]  /*51e0*/  DADD R18, R16.reuse, 1 ;  /* 0x3ff0000010127429 */ /* 0x040fe40000000000 */
[----:B------:R-:W-:-:S04]  /*51f0*/  DADD R16, R16, -1 ;  /* 0xbff0000010107429 */ /* 0x000fc80000000000 */
[----:B------:R-:W0:Y:S02]  /*5200*/  MUFU.RCP64H R13, R19 ;  /* 0x00000013000d7308 */ /* 0x000e240000001800 */
[----:B0-----:R-:W-:-:S08]  /*5210*/  DFMA R26, -R18, R12, 1 ;  /* 0x3ff00000121a742b */ /* 0x001fd0000000010c */
[----:B------:R-:W-:-:S08]  /*5220*/  DFMA R26, R26, R26, R26 ;  /* 0x0000001a1a1a722b */ /* 0x000fd0000000001a */
[----:B------:R-:W-:-:S08]  /*5230*/  DFMA R26, R12, R26, R12 ;  /* 0x0000001a0c1a722b */ /* 0x000fd0000000000c */
[----:B------:R-:W-:-:S08]  /*5240*/  DMUL R12, R16, R26 ;  /* 0x0000001a100c7228 */ /* 0x000fd00000000000 */
[----:B------:R-:W-:-:S08]  /*5250*/  DFMA R12, R16, R26, R12 ;  /* 0x0000001a100c722b */ /* 0x000fd0000000000c */
[----:B------:R-:W-:Y:S02]  /*5260*/  DMUL R24, R12, R12 ;  /* 0x0000000c0c187228 */ /* 0x000fe40000000000 */
[----:B------:R-:W-:-:S06]  /*5270*/  DADD R18, R16, -R12 ;  /* 0x0000000010127229 */ /* 0x000fcc000000080c */
[----:B------:R-:W-:Y:S01]  /*5280*/  DFMA R14, R24, UR22, R14 ;  /* 0x00000016180e7c2b */ /* 0x000fe2000800000e */
[----:B------:R-:W-:Y:S01]  /*5290*/  UMOV UR22, 0x75488a3f ;  /* 0x75488a3f00167882 */ /* 0x000fe20000000000 */
[----:B------:R-:W-:Y:S01]  /*52a0*/  UMOV UR23, 0x3ef3b20a ;  /* 0x3ef3b20a00177882 */ /* 0x000fe20000000000 */
[----:B------:R-:W-:-:S05]  /*52b0*/  DADD R18, R18, R18 ;  /* 0x0000000012127229 */ /* 0x000fca0000000012 */
[----:B------:R-:W-:Y:S01]  /*52c0*/  DFMA R22, R24, R14, UR22 ;  /* 0x0000001618167e2b */ /* 0x000fe2000800000e */
[----:B------:R-:W-:Y:S01]  /*52d0*/  UMOV UR22, 0xe4faecd5 ;  /* 0xe4faecd500167882 */ /* 0x000fe20000000000 */
[----:B------:R-:W-:Y:S01]  /*52e0*/  UMOV UR23, 0x3f1745cd ;  /* 0x3f1745cd00177882 */ /* 0x000fe20000000000 */
[-C--:B------:R-:W-:Y:S02]  /*52f0*/  DFMA R18, R16, -R12.reuse, R18 ;  /* 0x8000000c1012722b */ /* 0x080fe40000000012 */
[----:B------:R-:W-:-:S03]  /*5300*/  DMUL R16, R12, R12 ;  /* 0x0000000c0c107228 */ /* 0x000fc60000000000 */
[----:B------:R-:W-:Y:S01]  /*5310*/  DFMA R22, R24, R22, UR22 ;  /* 0x0000001618167e2b */ /* 0x000fe20008000016 */
[----:B------:R-:W-:Y:S01]  /*5320*/  UMOV UR22, 0x258a578b ;  /* 0x258a578b00167882 */ /* 0x000fe20000000000 */
[----:B------:R-:W-:Y:S01]  /*5330*/  UMOV UR23, 0x3f3c71c7 ;  /* 0x3f3c71c700177882 */ /* 0x000fe20000000000 */
[----:B------:R-:W-:-:S05]  /*5340*/  DMUL R18, R26, R18 ;  /* 0x000000121a127228 */ /* 0x000fca0000000000 */
[----:B------:R-:W-:Y:S01]  /*5350*/  DFMA R22, R24, R22, UR22 ;  /* 0x0000001618167e2b */ /* 0x000fe20008000016 */
[----:B------:R-:W-:Y:S01]  /*5360*/  UMOV UR22, 0x9242b910 ;  /* 0x9242b91000167882 */ /* 0x000fe20000000000 */
[----:B------:R-:W-:-:S03]  /*5370*/  UMOV UR23, 0x3f624924 ;  /* 0x3f62492400177882 */ /* 0x000fc60000000000 */
[----:B------:R-:W-:Y:S02]  /*5380*/  VIADD R29, R19, 0x100000 ;  /* 0x00100000131d7836 */ /* 0x000fe40000000000 */
[----:B------:R-:W-:Y:S01]  /*5390*/  IMAD.MOV.U32 R28, RZ, RZ, R18 ;  /* 0x000000ffff1c7224 */ /* 0x000fe200078e0012 */
[----:B------:R-:W-:Y:S01]  /*53a0*/  DFMA R22, R24, R22, UR22 ;  /* 0x0000001618167e2b */ /* 0x000fe20008000016 */
[----:B------:R-:W-:Y:S01]  /*53b0*/  UMOV UR22, 0x99999dfb ;  /* 0x99999dfb00167882 */ /* 0x000fe20000000000 */
[----:B------:R-:W-:-:S06]  /*53c0*/  UMOV UR23, 0x3f899999 ;  /* 0x3f89999900177882 */ /* 0x000fcc0000000000 */
[----:B------:R-:W-:Y:S01]  /*53d0*/  DFMA R22, R24, R22, UR22 ;  /* 0x0000001618167e2b */ /* 0x000fe20008000016 */
[----:B------:R-:W-:Y:S01]  /*53e0*/  UMOV UR22, 0x55555555 ;  /* 0x5555555500167882 */ /* 0x000fe20000000000 */
[----:B------:R-:W-:-:S06]  /*53f0*/  UMOV UR23, 0x3fb55555 ;  /* 0x3fb5555500177882 */ /* 0x000fcc0000000000 */
[----:B------:R-:W-:-:S08]  /*5400*/  DFMA R14, R24, R22, UR22 ;  /* 0x00000016180e7e2b */ /* 0x000fd00008000016 */
[----:B------:R-:W-:Y:S01]  /*5410*/  DADD R20, -R14, UR22 ;  /* 0x000000160e147e29 */ /* 0x000fe20008000100 */
[----:B------:R-:W-:Y:S01]  /*5420*/  UMOV UR22, 0xb9e7b0 ;  /* 0x00b9e7b000167882 */ /* 0x000fe20000000000 */
[----:B------:R-:W-:-:S06]  /*5430*/  UMOV UR23, 0x3c46a4cb ;  /* 0x3c46a4cb00177882 */ /* 0x000fcc0000000000 */
[----:B------:R-:W-:Y:S02]  /*5440*/  DFMA R24, R24, R22, R20 ;  /* 0x000000161818722b */ /* 0x000fe40000000014 */
[C---:B------:R-:W-:Y:S02]  /*5450*/  DMUL R20, R12.reuse, R16 ;  /* 0x000000100c147228 */ /* 0x040fe40000000000 */
[----:B------:R-:W-:-:S04]  /*5460*/  DFMA R22, R12, R12, -R16 ;  /* 0x0000000c0c16722b */ /* 0x000fc80000000810 */
[----:B------:R-:W-:Y:S01]  /*5470*/  DADD R24, R24, -UR22 ;  /* 0x8000001618187e29 */ /* 0x000fe20008000000 */
[----:B------:R-:W-:Y:S01]  /*5480*/  UMOV UR22, 0x80000000 ;  /* 0x8000000000167882 */ /* 0x000fe20000000000 */
[C---:B------:R-:W-:Y:S01]  /*5490*/  DFMA R26, R12.reuse, R16, -R20 ;  /* 0x000000100c1a722b */ /* 0x040fe20000000814 */
[----:B------:R-:W-:Y:S01]  /*54a0*/  UMOV UR23, 0x43300000 ;  /* 0x4330000000177882 */ /* 0x000fe20000000000 */
[----:B------:R-:W-:-:S06]  /*54b0*/  DFMA R22, R12, R28, R22 ;  /* 0x0000001c0c16722b */ /* 0x000fcc0000000016 */
[----:B------:R-:W-:Y:S02]  /*54c0*/  DFMA R26, R18, R16, R26 ;  /* 0x00000010121a722b */ /* 0x000fe4000000001a */
[----:B------:R-:W-:-:S06]  /*54d0*/  DADD R16, R14, R24 ;  /* 0x000000000e107229 */ /* 0x000fcc0000000018 */
[----:B------:R-:W-:Y:S02]  /*54e0*/  DFMA R26, R12, R22, R26 ;  /* 0x000000160c1a722b */ /* 0x000fe4000000001a */
[----:B------:R-:W-:Y:S02]  /*54f0*/  DMUL R22, R16, R20 ;  /* 0x0000001410167228 */ /* 0x000fe40000000000 */
[----:B------:R-:W-:-:S06]  /*5500*/  DADD R28, R14, -R16 ;  /* 0x000000000e1c7229 */ /* 0x000fcc0000000810 */
[----:B------:R-:W-:Y:S02]  /*5510*/  DFMA R14, R16, R20, -R22 ;  /* 0x00000014100e722b */ /* 0x000fe40000000816 */
[----:B------:R-:W-:-:S06]  /*5520*/  DADD R28, R24, R28 ;  /* 0x00000000181c7229 */ /* 0x000fcc000000001c */
[----:B------:R-:W-:-:S08]  /*5530*/  DFMA R14, R16, R26, R14 ;  /* 0x0000001a100e722b */ /* 0x000fd0000000000e */
[----:B------:R-:W-:-:S08]  /*5540*/  DFMA R20, R28, R20, R14 ;  /* 0x000000141c14722b */ /* 0x000fd0000000000e */
[----:B------:R-:W-:-:S08]  /*5550*/  DADD R16, R22, R20 ;  /* 0x0000000016107229 */ /* 0x000fd00000000014 */
[--C-:B------:R-:W-:Y:S02]  /*5560*/  DADD R14, R12, R16.reuse ;  /* 0x000000000c0e7229 */ /* 0x100fe40000000010 */
[----:B------:R-:W-:-:S06]  /*5570*/  DADD R22, R22, -R16 ;  /* 0x0000000016167229 */ /* 0x000fcc0000000810 */
[----:B------:R-:W-:Y:S02]  /*5580*/  DADD R12, R12, -R14 ;  /* 0x000000000c0c7229 */ /* 0x000fe4000000080e */
[----:B------:R-:W-:-:S06]  /*5590*/  DADD R22, R20, R22 ;  /* 0x0000000014167229 */ /* 0x000fcc0000000016 */
[----:B------:R-:W-:-:S08]  /*55a0*/  DADD R12, R16, R12 ;  /* 0x00000000100c7229 */ /* 0x000fd0000000000c */
[----:B------:R-:W-:-:S08]  /*55b0*/  DADD R12, R22, R12 ;  /* 0x00000000160c7229 */ /* 0x000fd0000000000c */
[----:B------:R-:W-:Y:S01]  /*55c0*/  DADD R18, R18, R12 ;  /* 0x0000000012127229 */ /* 0x000fe2000000000c */
[----:B------:R-:W-:Y:S01]  /*55d0*/  LOP3.LUT R12, R11, 0x80000000, RZ, 0x3c, !PT ;  /* 0x800000000b0c7812 */ /* 0x000fe200078e3cff */
[----:B------:R-:W-:-:S06]  /*55e0*/  IMAD.MOV.U32 R13, RZ, RZ, 0x43300000 ;  /* 0x43300000ff0d7424 */ /* 0x000fcc00078e00ff */
[----:B------:R-:W-:Y:S02]  /*55f0*/  DADD R16, R14, R18 ;  /* 0x000000000e107229 */ /* 0x000fe40000000012 */
[----:B------:R-:W-:Y:S01]  /*5600*/  DADD R12, R12, -UR22 ;  /* 0x800000160c0c7e29 */ /* 0x000fe20008000000 */
[----:B------:R-:W-:Y:S01]  /*5610*/  UMOV UR22, 0xfefa39ef ;  /* 0xfefa39ef00167882 */ /* 0x000fe20000000000 */
[----:B------:R-:W-:-:S04]  /*5620*/  UMOV UR23, 0x3fe62e42 ;  /* 0x3fe62e4200177882 */ /* 0x000fc80000000000 */
[--C-:B------:R-:W-:Y:S02]  /*5630*/  DADD R20, R14, -R16.reuse ;  /* 0x000000000e147229 */ /* 0x100fe40000000810 */
[----:B------:R-:W-:-:S06]  /*5640*/  DFMA R10, R12, UR22, R16 ;  /* 0x000000160c0a7c2b */ /* 0x000fcc0008000010 */
[----:B------:R-:W-:Y:S02]  /*5650*/  DADD R20, R18, R20 ;  /* 0x0000000012147229 */ /* 0x000fe40000000014 */
[----:B------:R-:W-:-:S08]  /*5660*/  DFMA R14, R12, -UR22, R10 ;  /* 0x800000160c0e7c2b */ /* 0x000fd0000800000a */
[----:B------:R-:W-:-:S08]  /*5670*/  DADD R14, -R16, R14 ;  /* 0x00000000100e7229 */ /* 0x000fd0000000010e */
[----:B------:R-:W-:-:S08]  /*5680*/  DADD R14, R20, -R14 ;  /* 0x00000000140e7229 */ /* 0x000fd0000000080e */
[----:B------:R-:W-:Y:S01]  /*5690*/  DFMA R12, R12, UR24, R14 ;  /* 0x000000180c0c7c2b */ /* 0x000fe2000800000e */
[----:B------:R-:W-:Y:S01]  /*56a0*/  LOP3.LUT R15, R35, 0xff0fffff, RZ, 0xc0, !PT ;  /* 0xff0fffff230f7812 */ /* 0x000fe200078ec0ff */
[----:B------:R-:W-:-:S03]  /*56b0*/  IMAD.MOV.U32 R14, RZ, RZ, R34 ;  /* 0x000000ffff0e7224 */ /* 0x000fc600078e0022 */
[----:B------:R-:W-:-:S03]  /*56c0*/  SEL R15, R15, R35, P2 ;  /* 0x000000230f0f7207 */ /* 0x000fc60001000000 */
[----:B------:R-:W-:-:S08]  /*56d0*/  DADD R16, R10, R12 ;  /* 0x000000000a107229 */ /* 0x000fd0000000000c */
[----:B------:R-:W-:Y:S02]  /*56e0*/  DADD R10, R10, -R16 ;  /* 0x000000000a0a7229 */ /* 0x000fe40000000810 */
[----:B------:R-:W-:-:S06]  /*56f0*/  DMUL R18, R16, R14 ;  /* 0x0000000e10127228 */ /* 0x000fcc0000000000 */
[----:B------:R-:W-:Y:S02]  /*5700*/  DADD R10, R12, R10 ;  /* 0x000000000c0a7229 */ /* 0x000fe4000000000a */
[----:B------:R-:W-:Y:S01]  /*5710*/  DFMA R16, R16, R14, -R18 ;  /* 0x0000000e1010722b */ /* 0x000fe20000000812 */
[----:B------:R-:W-:Y:S02]  /*5720*/  IMAD.MOV.U32 R12, RZ, RZ, 0x652b82fe ;  /* 0x652b82feff0c7424 */ /* 0x000fe400078e00ff */
[----:B------:R-:W-:-:S05]  /*5730*/  IMAD.MOV.U32 R13, RZ, RZ, 0x3ff71547 ;  /* 0x3ff71547ff0d7424 */ /* 0x000fca00078e00ff */
[----:B------:R-:W-:-:S08]  /*5740*/  DFMA R14, R10, R14, R16 ;  /* 0x0000000e0a0e722b */ /* 0x000fd00000000010 */
[----:B------:R-:W-:-:S08]  /*5750*/  DADD R16, R18, R14 ;  /* 0x0000000012107229 */ /* 0x000fd0000000000e */
[----:B------:R-:W-:Y:S02]  /*5760*/  DFMA R12, R16, R12, 6.75539944105574400000e+15 ;  /* 0x43380000100c742b */ /* 0x000fe4000000000c */
[----:B------:R-:W-:Y:S01]  /*5770*/  FSETP.GEU.AND P2, PT, |R17|, 4.1917929649353027344, PT ;  /* 0x4086232b1100780b */ /* 0x000fe20003f4e200 */
[----:B------:R-:W-:-:S05]  /*5780*/  DADD R18, R18, -R16 ;  /* 0x0000000012127229 */ /* 0x000fca0000000810 */
[----:B------:R-:W-:-:S03]  /*5790*/  DADD R10, R12, -6.75539944105574400000e+15 ;  /* 0xc33800000c0a7429 */ /* 0x000fc60000000000 */
[----:B------:R-:W-:-:S05]  /*57a0*/  DADD R14, R14, R18 ;  /* 0x000000000e0e7229 */ /* 0x000fca0000000012 */
[----:B------:R-:W-:Y:S01]  /*57b0*/  DFMA R20, R10, -UR22, R16 ;  /* 0x800000160a147c2b */ /* 0x000fe20008000010 */
[----:B------:R-:W-:Y:S01]  /*57c0*/  UMOV UR22, 0x3b39803f ;  /* 0x3b39803f00167882 */ /* 0x000fe20000000000 */
[----:B------:R-:W-:-:S06]  /*57d0*/  UMOV UR23, 0x3c7abc9e ;  /* 0x3c7abc9e00177882 */ /* 0x000fcc0000000000 */
[----:B------:R-:W-:Y:S01]  /*57e0*/  DFMA R20, R10, -UR22, R20 ;  /* 0x800000160a147c2b */ /* 0x000fe20008000014 */
[----:B------:R-:W-:Y:S01]  /*57f0*/  UMOV UR22, 0x69ce2bdf ;  /* 0x69ce2bdf00167882 */ /* 0x000fe20000000000 */
[----:B------:R-:W-:Y:S01]  /*5800*/  IMAD.MOV.U32 R10, RZ, RZ, -0x35dec16 ;  /* 0xfca213eaff0a7424 */ /* 0x000fe200078e00ff */
[----:B------:R-:W-:Y:S01]  /*5810*/  UMOV UR23, 0x3e5ade15 ;  /* 0x3e5ade1500177882 */ /* 0x000fe20000000000 */
[----:B------:R-:W-:-:S06]  /*5820*/  IMAD.MOV.U32 R11, RZ, RZ, 0x3e928af3 ;  /* 0x3e928af3ff0b7424 */ /* 0x000fcc00078e00ff */
[----:B------:R-:W-:Y:S01]  /*5830*/  DFMA R10, R20, UR22, R10 ;  /* 0x00000016140a7c2b */ /* 0x000fe2000800000a */
[----:B------:R-:W-:Y:S01]  /*5840*/  UMOV UR22, 0x62401315 ;  /* 0x6240131500167882 */ /* 0x000fe20000000000 */
[----:B------:R-:W-:-:S06]  /*5850*/  UMOV UR23, 0x3ec71dee ;  /* 0x3ec71dee00177882 */ /* 0x000fcc0000000000 */
[----:B------:R-:W-:Y:S01]  /*5860*/  DFMA R10, R20, R10, UR22 ;  /* 0x00000016140a7e2b */ /* 0x000fe2000800000a */
        /* <DEDUP_REMOVED lines=20> */
[----:B------:R-:W-:-:S08]  /*59b0*/  DFMA R10, R20, R10, UR22 ;  /* 0x00000016140a7e2b */ /* 0x000fd0000800000a */
[----:B------:R-:W-:-:S08]  /*59c0*/  DFMA R10, R20, R10, 1 ;  /* 0x3ff00000140a742b */ /* 0x000fd0000000000a */
[----:B------:R-:W-:-:S10]  /*59d0*/  DFMA R10, R20, R10, 1 ;  /* 0x3ff00000140a742b */ /* 0x000fd4000000000a */
[----:B------:R-:W-:Y:S02]  /*59e0*/  IMAD R19, R12, 0x100000, R11 ;  /* 0x001000000c137824 */ /* 0x000fe400078e020b */
[----:B------:R-:W-:Y:S01]  /*59f0*/  IMAD.MOV.U32 R18, RZ, RZ, R10 ;  /* 0x000000ffff127224 */ /* 0x000fe200078e000a */
[----:B------:R-:W-:Y:S06]  /*5a00*/  @!P2 BRA `(.L_x_56) ;  /* 0x000000000030a947 */ /* 0x000fec0003800000 */
[----:B------:R-:W-:Y:S01]  /*5a10*/  FSETP.GEU.AND P4, PT, |R17|, 4.2275390625, PT ;  /* 0x408748001100780b */ /* 0x000fe20003f8e200 */
[C---:B------:R-:W-:Y:S02]  /*5a20*/  DADD R18, R16.reuse, +INF ;  /* 0x7ff0000010127429 */ /* 0x040fe40000000000 */
[----:B------:R-:W-:-:S08]  /*5a30*/  DSETP.GEU.AND P2, PT, R16, RZ, PT ;  /* 0x000000ff1000722a */ /* 0x000fd00003f4e000 */
[----:B------:R-:W-:Y:S02]  /*5a40*/  FSEL R18, R18, RZ, P2 ;  /* 0x000000ff12127208 */ /* 0x000fe40001000000 */
[----:B------:R-:W-:Y:S02]  /*5a50*/  @!P4 LEA.HI R7, R12, R12, RZ, 0x1 ;  /* 0x0000000c0c07c211 */ /* 0x000fe400078f08ff */
[----:B------:R-:W-:Y:S02]  /*5a60*/  FSEL R19, R19, RZ, P2 ;  /* 0x000000ff13137208 */ /* 0x000fe40001000000 */
[----:B------:R-:W-:-:S05]  /*5a70*/  @!P4 SHF.R.S32.HI R7, RZ, 0x1, R7 ;  /* 0x00000001ff07c819 */ /* 0x000fca0000011407 */
[----:B------:R-:W-:Y:S02]  /*5a80*/  @!P4 IMAD.IADD R12, R12, 0x1, -R7 ;  /* 0x000000010c0cc824 */ /* 0x000fe400078e0a07 */
[----:B------:R-:W-:-:S03]  /*5a90*/  @!P4 IMAD R11, R7, 0x100000, R11 ;  /* 0x00100000070bc824 */ /* 0x000fc600078e020b */
[----:B------:R-:W-:Y:S01]  /*5aa0*/  @!P4 LEA R13, R12, 0x3ff00000, 0x14 ;  /* 0x3ff000000c0dc811 */ /* 0x000fe200078ea0ff */
[----:B------:R-:W-:-:S06]  /*5ab0*/  @!P4 IMAD.MOV.U32 R12, RZ, RZ, RZ ;  /* 0x000000ffff0cc224 */ /* 0x000fcc00078e00ff */
[----:B------:R-:W-:-:S11]  /*5ac0*/  @!P4 DMUL R18, R10, R12 ;  /* 0x0000000c0a12c228 */ /* 0x000fd60000000000 */
.L_x_56:
[----:B------:R-:W-:Y:S01]  /*5ad0*/  DFMA R14, R14, R18, R18 ;  /* 0x000000120e0e722b */ /* 0x000fe20000000012 */
[----:B------:R-:W-:Y:S01]  /*5ae0*/  IMAD.MOV.U32 R10, RZ, RZ, R0 ;  /* 0x000000ffff0a7224 */ /* 0x000fe200078e0000 */
[----:B------:R-:W-:Y:S01]  /*5af0*/  DSETP.NEU.AND P2, PT, |R18|, +INF , PT ;  /* 0x7ff000001200742a */ /* 0x000fe20003f4d200 */
[----:B------:R-:W-:-:S07]  /*5b00*/  IMAD.MOV.U32 R11, RZ, RZ, 0x0 ;  /* 0x00000000ff0b7424 */ /* 0x000fce00078e00ff */
[----:B------:R-:W-:Y:S02]  /*5b10*/  FSEL R12, R18, R14, !P2 ;  /* 0x0000000e120c7208 */ /* 0x000fe40005000000 */
[----:B------:R-:W-:Y:S01]  /*5b20*/  FSEL R13, R19, R15, !P2 ;  /* 0x0000000f130d7208 */ /* 0x000fe20005000000 */
[----:B------:R-:W-:Y:S06]  /*5b30*/  RET.REL.NODEC R10 `(_Z10LevyWalkGoPdiidddddi) ;  /* 0xffffffa40a307950 */ /* 0x000fec0003c3ffff */
.L_x_57:
[----:B------:R-:W-:-:S00]  /*5b40*/  BRA `(.L_x_57) ;  /* 0xfffffffc00fc7947 */ /* 0x000fc0000383ffff */
[----:B------:R-:W-:-:S00]  /*5b50*/  NOP ;  /* 0x0000000000007918 */ /* 0x000fc00000000000 */
        /* <DEDUP_REMOVED lines=10> */
.L_x_59:


//--------------------- .nv.global.init           --------------------------
	.section	.nv.global.init,"aw",@progbits
	.align	4
.nv.global.init:
	.type		mrg32k3aM1SubSeq,@object
	.size		mrg32k3aM1SubSeq,(mrg32k3aM2SubSeq - mrg32k3aM1SubSeq)
mrg32k3aM1SubSeq:
        /*0000*/ 	.byte	0x0b, 0xcc, 0xee, 0x04, 0x73, 0x29, 0x8b, 0x6f, 0xf6, 0x53, 0x03, 0xf6, 0x23, 0xf6, 0xea, 0xda
        /* <DEDUP_REMOVED lines=125> */
	.type		mrg32k3aM2SubSeq,@object
	.size		mrg32k3aM2SubSeq,(mrg32k3aM1 - mrg32k3aM2SubSeq)
mrg32k3aM2SubSeq:
        /* <DEDUP_REMOVED lines=126> */
	.type		mrg32k3aM1,@object
	.size		mrg32k3aM1,(mrg32k3aM1Seq - mrg32k3aM1)
mrg32k3aM1:
        /* <DEDUP_REMOVED lines=144> */
	.type		mrg32k3aM1Seq,@object
	.size		mrg32k3aM1Seq,(mrg32k3aM2 - mrg32k3aM1Seq)
mrg32k3aM1Seq:
        /* <DEDUP_REMOVED lines=144> */
	.type		mrg32k3aM2,@object
	.size		mrg32k3aM2,(mrg32k3aM2Seq - mrg32k3aM2)
mrg32k3aM2:
        /* <DEDUP_REMOVED lines=144> */
	.type		mrg32k3aM2Seq,@object
	.size		mrg32k3aM2Seq,(precalc_xorwow_matrix - mrg32k3aM2Seq)
mrg32k3aM2Seq:
        /* <DEDUP_REMOVED lines=144> */
	.type		precalc_xorwow_matrix,@object
	.size		precalc_xorwow_matrix,(precalc_xorwow_offset_matrix - precalc_xorwow_matrix)
precalc_xorwow_matrix:
        /* <DEDUP_REMOVED lines=6400> */
	.type		precalc_xorwow_offset_matrix,@object
	.size		precalc_xorwow_offset_matrix,(.L_1 - precalc_xorwow_offset_matrix)
precalc_xorwow_offset_matrix:
        /* <DEDUP_REMOVED lines=6400> */
.L_1:


//--------------------- .nv.shared.reserved.0     --------------------------
	.section	.nv.shared.reserved.0,"aw",@nobits
	.weak		__nv_reservedSMEM_offset_0_alias
	.size		__nv_reservedSMEM_offset_0_alias, 0, 64
	.other		__nv_reservedSMEM_offset_0_alias,@"STO_CUDA_RESERVED_SHARED STV_DEFAULT"
__nv_reservedSMEM_offset_0_alias:
	.zero		0
	.zero		64


//--------------------- .nv.constant0._Z10LevyWalkGoPdiidddddi --------------------------
	.section	.nv.constant0._Z10LevyWalkGoPdiidddddi,"a",@progbits
	.sectionflags	@""
	.align	4
.nv.constant0._Z10LevyWalkGoPdiidddddi:
	.zero		956


//--------------------- SYMBOLS --------------------------

	.type		.nv.reservedSmem.offset0,@object
	.size		.nv.reservedSmem.offset0,0x4
